	.target	sm_100a

	.elftype	@"ET_EXEC"


//--------------------- .note.nv.tkinfo           --------------------------
	.section	.note.nv.tkinfo,"",@"SHT_NOTE"
	.sectionflags	@"SHF_NOTE_NV_TKINFO"
	.tkinfo
        /*0018*/ 	.word	0x00000002
        /*0030*/ 	.string	""
        /*0030*/ 	.string	"ptxas"
        /*0030*/ 	.string	"Cuda compilation tools, release 13.0, V13.0.88"
        /*0030*/ 	.string	"Build cuda_13.0.r13.0/compiler.36424714_0"
        /*0030*/ 	.string	"-arch sm_100a -m 64 "



//--------------------- .note.nv.cuinfo           --------------------------
	.section	.note.nv.cuinfo,"",@"SHT_NOTE"
	.sectionflags	@"SHF_NOTE_NV_CUINFO"
        /*0018*/ 	.short	0x0002
        /*001a*/ 	.short	0x0064
        /*001c*/ 	.short	0x0082
	.zero		2


//--------------------- .nv.info                  --------------------------
	.section	.nv.info,"",@"SHT_CUDA_INFO"
	.align	4


	//----- nvinfo : EIATTR_REGCOUNT
	.align		4
        /*0000*/ 	.byte	0x04, 0x2f
        /*0002*/ 	.short	(.L_20 - .L_19)
	.align		4
.L_19:
        /*0004*/ 	.word	index@(_ZN7cutlass13device_kernelINS_4gemm6kernel13GemmUniversalIN4cute5tupleIJiiiiEEENS1_10collective13CollectiveMmaINS1_35MainloopSm100TmaUmmaWarpSpecializedILi5ELi2ELi4ENS5_IJNS4_1CILi2EEENSA_ILi1EEESC_EEEEENS5_IJNSA_ILi64EEENSA_ILi256EEENSA_ILi128EEEEEENS_12float_e4m3_tENS5_IJlSC_lEEESJ_SK_NS4_8TiledMMAINS4_8MMA_AtomIJNS4_10MMA_TraitsINS4_19SM100_MMA_F8F6F4_SSEJSJ_SJ_fSF_SG_NS4_17integral_constantINS4_4UMMA5MajorELSR_0EEESS_NSP_INSQ_7ScaleInELST_0EEESU_EEEEEENS4_6LayoutINS5_IJSC_SC_SC_EEENS5_IJNSA_ILi0EEESZ_SZ_EEEEENS5_IJNS4_10UnderscoreES12_S12_EEEEENS4_13SM90_TMA_LOADENS4_14ComposedLayoutINS4_7SwizzleILi3ELi4ELi3EEENS4_18smem_ptr_flag_bitsILi8EEENSX_INS5_IJNSA_ILi8EEESH_EEENS5_IJSH_SC_EEEEEEEvNS4_8identityENS4_23SM90_TMA_LOAD_MULTICASTES1F_vS1G_EENS_8epilogue10collective18CollectiveEpilogueINS1J_23Sm100TmaWarpSpecializedILi4ELi2ELi32ELb0ELb0EEEJSI_NS5_IJNSX_ISF_SC_EES1O_EEESJ_SK_SJ_SK_NS1J_6fusion15FusionCallbacksIS1N_NS1Q_17LinearCombinationISJ_fSJ_fLNS_15FloatRoundStyleE2EEESI_S1P_JEEENS4_5SM1004TMEM4LOAD26SM100_TMEM_LOAD_16dp32b32xES15_NS16_INS17_ILi2ELi4ELi3EEES1A_NSX_INS5_IJS1B_SF_EEENS5_IJSF_SC_EEEEEEENS4_39AutoVectorizingCopyWithAssumedAlignmentILi128EEENS4_14SM90_TMA_STOREES24_S26_S26_EEEvvEEEEvNT_6ParamsE)
        /*0008*/ 	.word	0x00000075


	//----- nvinfo : EIATTR_FRAME_SIZE
	.align		4
.L_20:
        /*000c*/ 	.byte	0x04, 0x11
        /*000e*/ 	.short	(.L_22 - .L_21)
	.align		4
.L_21:
        /*0010*/ 	.word	index@($__internal_2_$__cuda_sm10x_tcgen05_guardrail_trap_unallocated_columns_being_dealloced)
        /*0014*/ 	.word	0x00000000


	//----- nvinfo : EIATTR_FRAME_SIZE
	.align		4
.L_22:
        /*0018*/ 	.byte	0x04, 0x11
        /*001a*/ 	.short	(.L_24 - .L_23)
	.align		4
.L_23:
        /*001c*/ 	.word	index@($__internal_1_$__cuda_sm10x_tcgen05_guardrail_trap_phase_invalid_during_alloc)
        /*0020*/ 	.word	0x00000000


	//----- nvinfo : EIATTR_FRAME_SIZE
	.align		4
.L_24:
        /*0024*/ 	.byte	0x04, 0x11
        /*0026*/ 	.short	(.L_26 - .L_25)
	.align		4
.L_25:
        /*0028*/ 	.word	index@($__internal_0_$__cuda_sm10x_tcgen05_guardrail_trap_col_being_dealloced_not_returned_by_alloc)
        /*002c*/ 	.word	0x00000000


	//----- nvinfo : EIATTR_FRAME_SIZE
	.align		4
.L_26:
        /*0030*/ 	.byte	0x04, 0x11
        /*0032*/ 	.short	(.L_28 - .L_27)
	.align		4
.L_27:
        /*0034*/ 	.word	index@(_ZN7cutlass13device_kernelINS_4gemm6kernel13GemmUniversalIN4cute5tupleIJiiiiEEENS1_10collective13CollectiveMmaINS1_35MainloopSm100TmaUmmaWarpSpecializedILi5ELi2ELi4ENS5_IJNS4_1CILi2EEENSA_ILi1EEESC_EEEEENS5_IJNSA_ILi64EEENSA_ILi256EEENSA_ILi128EEEEEENS_12float_e4m3_tENS5_IJlSC_lEEESJ_SK_NS4_8TiledMMAINS4_8MMA_AtomIJNS4_10MMA_TraitsINS4_19SM100_MMA_F8F6F4_SSEJSJ_SJ_fSF_SG_NS4_17integral_constantINS4_4UMMA5MajorELSR_0EEESS_NSP_INSQ_7ScaleInELST_0EEESU_EEEEEENS4_6LayoutINS5_IJSC_SC_SC_EEENS5_IJNSA_ILi0EEESZ_SZ_EEEEENS5_IJNS4_10UnderscoreES12_S12_EEEEENS4_13SM90_TMA_LOADENS4_14ComposedLayoutINS4_7SwizzleILi3ELi4ELi3EEENS4_18smem_ptr_flag_bitsILi8EEENSX_INS5_IJNSA_ILi8EEESH_EEENS5_IJSH_SC_EEEEEEEvNS4_8identityENS4_23SM90_TMA_LOAD_MULTICASTES1F_vS1G_EENS_8epilogue10collective18CollectiveEpilogueINS1J_23Sm100TmaWarpSpecializedILi4ELi2ELi32ELb0ELb0EEEJSI_NS5_IJNSX_ISF_SC_EES1O_EEESJ_SK_SJ_SK_NS1J_6fusion15FusionCallbacksIS1N_NS1Q_17LinearCombinationISJ_fSJ_fLNS_15FloatRoundStyleE2EEESI_S1P_JEEENS4_5SM1004TMEM4LOAD26SM100_TMEM_LOAD_16dp32b32xES15_NS16_INS17_ILi2ELi4ELi3EEES1A_NSX_INS5_IJS1B_SF_EEENS5_IJSF_SC_EEEEEEENS4_39AutoVectorizingCopyWithAssumedAlignmentILi128EEENS4_14SM90_TMA_STOREES24_S26_S26_EEEvvEEEEvNT_6ParamsE)
        /*0038*/ 	.word	0x00000000


	//----- nvinfo : EIATTR_MIN_STACK_SIZE
	.align		4
.L_28:
        /*003c*/ 	.byte	0x04, 0x12
        /*003e*/ 	.short	(.L_30 - .L_29)
	.align		4
.L_29:
        /*0040*/ 	.word	index@(_ZN7cutlass13device_kernelINS_4gemm6kernel13GemmUniversalIN4cute5tupleIJiiiiEEENS1_10collective13CollectiveMmaINS1_35MainloopSm100TmaUmmaWarpSpecializedILi5ELi2ELi4ENS5_IJNS4_1CILi2EEENSA_ILi1EEESC_EEEEENS5_IJNSA_ILi64EEENSA_ILi256EEENSA_ILi128EEEEEENS_12float_e4m3_tENS5_IJlSC_lEEESJ_SK_NS4_8TiledMMAINS4_8MMA_AtomIJNS4_10MMA_TraitsINS4_19SM100_MMA_F8F6F4_SSEJSJ_SJ_fSF_SG_NS4_17integral_constantINS4_4UMMA5MajorELSR_0EEESS_NSP_INSQ_7ScaleInELST_0EEESU_EEEEEENS4_6LayoutINS5_IJSC_SC_SC_EEENS5_IJNSA_ILi0EEESZ_SZ_EEEEENS5_IJNS4_10UnderscoreES12_S12_EEEEENS4_13SM90_TMA_LOADENS4_14ComposedLayoutINS4_7SwizzleILi3ELi4ELi3EEENS4_18smem_ptr_flag_bitsILi8EEENSX_INS5_IJNSA_ILi8EEESH_EEENS5_IJSH_SC_EEEEEEEvNS4_8identityENS4_23SM90_TMA_LOAD_MULTICASTES1F_vS1G_EENS_8epilogue10collective18CollectiveEpilogueINS1J_23Sm100TmaWarpSpecializedILi4ELi2ELi32ELb0ELb0EEEJSI_NS5_IJNSX_ISF_SC_EES1O_EEESJ_SK_SJ_SK_NS1J_6fusion15FusionCallbacksIS1N_NS1Q_17LinearCombinationISJ_fSJ_fLNS_15FloatRoundStyleE2EEESI_S1P_JEEENS4_5SM1004TMEM4LOAD26SM100_TMEM_LOAD_16dp32b32xES15_NS16_INS17_ILi2ELi4ELi3EEES1A_NSX_INS5_IJS1B_SF_EEENS5_IJSF_SC_EEEEEEENS4_39AutoVectorizingCopyWithAssumedAlignmentILi128EEENS4_14SM90_TMA_STOREES24_S26_S26_EEEvvEEEEvNT_6ParamsE)
        /*0044*/ 	.word	0x00000000
.L_30:


//--------------------- .nv.compat                --------------------------
	.section	.nv.compat,"",@"SHT_CUDA_COMPAT_INFO"
	.align	4
        /*0000*/ 	.byte	0x02, 0x09, 0x01, 0x00, 0x02, 0x02, 0x02, 0x00, 0x02, 0x05, 0x05, 0x00, 0x03, 0x07, 0x01, 0x01
        /*0010*/ 	.byte	0x02, 0x03, 0x01, 0x00, 0x02, 0x06, 0x01, 0x00, 0x04, 0x0b, 0x08, 0x00, 0x09, 0x00, 0x00, 0x00
        /*0020*/ 	.byte	0x00, 0x00, 0x00, 0x00


//--------------------- .nv.info._ZN7cutlass13device_kernelINS_4gemm6kernel13GemmUniversalIN4cute5tupleIJiiiiEEENS1_10collective13CollectiveMmaINS1_35MainloopSm100TmaUmmaWarpSpecializedILi5ELi2ELi4ENS5_IJNS4_1CILi2EEENSA_ILi1EEESC_EEEEENS5_IJNSA_ILi64EEENSA_ILi256EEENSA_ILi128EEEEEENS_12float_e4m3_tENS5_IJlSC_lEEESJ_SK_NS4_8TiledMMAINS4_8MMA_AtomIJNS4_10MMA_TraitsINS4_19SM100_MMA_F8F6F4_SSEJSJ_SJ_fSF_SG_NS4_17integral_constantINS4_4UMMA5MajorELSR_0EEESS_NSP_INSQ_7ScaleInELST_0EEESU_EEEEEENS4_6LayoutINS5_IJSC_SC_SC_EEENS5_IJNSA_ILi0EEESZ_SZ_EEEEENS5_IJNS4_10UnderscoreES12_S12_EEEEENS4_13SM90_TMA_LOADENS4_14ComposedLayoutINS4_7SwizzleILi3ELi4ELi3EEENS4_18smem_ptr_flag_bitsILi8EEENSX_INS5_IJNSA_ILi8EEESH_EEENS5_IJSH_SC_EEEEEEEvNS4_8identityENS4_23SM90_TMA_LOAD_MULTICASTES1F_vS1G_EENS_8epilogue10collective18CollectiveEpilogueINS1J_23Sm100TmaWarpSpecializedILi4ELi2ELi32ELb0ELb0EEEJSI_NS5_IJNSX_ISF_SC_EES1O_EEESJ_SK_SJ_SK_NS1J_6fusion15FusionCallbacksIS1N_NS1Q_17LinearCombinationISJ_fSJ_fLNS_15FloatRoundStyleE2EEESI_S1P_JEEENS4_5SM1004TMEM4LOAD26SM100_TMEM_LOAD_16dp32b32xES15_NS16_INS17_ILi2ELi4ELi3EEES1A_NSX_INS5_IJS1B_SF_EEENS5_IJSF_SC_EEEEEEENS4_39AutoVectorizingCopyWithAssumedAlignmentILi128EEENS4_14SM90_TMA_STOREES24_S26_S26_EEEvvEEEEvNT_6ParamsE --------------------------
	.section	.nv.info._ZN7cutlass13device_kernelINS_4gemm6kernel13GemmUniversalIN4cute5tupleIJiiiiEEENS1_10collective13CollectiveMmaINS1_35MainloopSm100TmaUmmaWarpSpecializedILi5ELi2ELi4ENS5_IJNS4_1CILi2EEENSA_ILi1EEESC_EEEEENS5_IJNSA_ILi64EEENSA_ILi256EEENSA_ILi128EEEEEENS_12float_e4m3_tENS5_IJlSC_lEEESJ_SK_NS4_8TiledMMAINS4_8MMA_AtomIJNS4_10MMA_TraitsINS4_19SM100_MMA_F8F6F4_SSEJSJ_SJ_fSF_SG_NS4_17integral_constantINS4_4UMMA5MajorELSR_0EEESS_NSP_INSQ_7ScaleInELST_0EEESU_EEEEEENS4_6LayoutINS5_IJSC_SC_SC_EEENS5_IJNSA_ILi0EEESZ_SZ_EEEEENS5_IJNS4_10UnderscoreES12_S12_EEEEENS4_13SM90_TMA_LOADENS4_14ComposedLayoutINS4_7SwizzleILi3ELi4ELi3EEENS4_18smem_ptr_flag_bitsILi8EEENSX_INS5_IJNSA_ILi8EEESH_EEENS5_IJSH_SC_EEEEEEEvNS4_8identityENS4_23SM90_TMA_LOAD_MULTICASTES1F_vS1G_EENS_8epilogue10collective18CollectiveEpilogueINS1J_23Sm100TmaWarpSpecializedILi4ELi2ELi32ELb0ELb0EEEJSI_NS5_IJNSX_ISF_SC_EES1O_EEESJ_SK_SJ_SK_NS1J_6fusion15FusionCallbacksIS1N_NS1Q_17LinearCombinationISJ_fSJ_fLNS_15FloatRoundStyleE2EEESI_S1P_JEEENS4_5SM1004TMEM4LOAD26SM100_TMEM_LOAD_16dp32b32xES15_NS16_INS17_ILi2ELi4ELi3EEES1A_NSX_INS5_IJS1B_SF_EEENS5_IJSF_SC_EEEEEEENS4_39AutoVectorizingCopyWithAssumedAlignmentILi128EEENS4_14SM90_TMA_STOREES24_S26_S26_EEEvvEEEEvNT_6ParamsE,"",@"SHT_CUDA_INFO"
	.sectionflags	@""
	.align	4


	//----- nvinfo : EIATTR_CUDA_API_VERSION
	.align		4
        /*0000*/ 	.byte	0x04, 0x37
        /*0002*/ 	.short	(.L_32 - .L_31)
.L_31:
        /*0004*/ 	.word	0x00000082


	//----- nvinfo : EIATTR_KPARAM_INFO
	.align		4
.L_32:
        /*0008*/ 	.byte	0x04, 0x17
        /*000a*/ 	.short	(.L_34 - .L_33)
.L_33:
        /*000c*/ 	.word	0x00000000
        /*0010*/ 	.short	0x0000
        /*0012*/ 	.short	0x0000
        /*0014*/ 	.byte	0x00, 0xf0, 0x01, 0x20


	//----- nvinfo : EIATTR_AT_ENTRY_FRAGMENTS
	.align		4
.L_34:
        /*0018*/ 	.byte	0x04, 0x4f
        /*001a*/ 	.short	(.L_36 - .L_35)


	//   ....[0]....
.L_35:
        /*001c*/ 	.word	0x00000006


	//----- nvinfo : EIATTR_RESERVED_SMEM_USED
	.align		4
.L_36:
        /*0020*/ 	.byte	0x01, 0x41
	.zero		2


	//----- nvinfo : EIATTR_SPARSE_MMA_MASK
	.align		4
        /*0024*/ 	.byte	0x03, 0x50
        /*0026*/ 	.short	0x0000


	//----- nvinfo : EIATTR_TCGEN05_1CTA_USED
	.align		4
        /*0028*/ 	.byte	0x01, 0x51
	.zero		2


	//----- nvinfo : EIATTR_MAXREG_COUNT
	.align		4
        /*002c*/ 	.byte	0x03, 0x1b
        /*002e*/ 	.short	0x00ff


	//----- nvinfo : EIATTR_NUM_BARRIERS
	.align		4
        /*0030*/ 	.byte	0x02, 0x4c
        /*0032*/ 	.byte	0x07
	.zero		1


	//----- nvinfo : EIATTR_EXTERNS
	.align		4
        /*0034*/ 	.byte	0x04, 0x0f
        /*0036*/ 	.short	(.L_38 - .L_37)


	//   ....[0]....
	.align		4
.L_37:
        /*0038*/ 	.word	index@(__assertfail)


	//----- nvinfo : EIATTR_MERCURY_ISA_VERSION
	.align		4
.L_38:
        /*003c*/ 	.byte	0x03, 0x5f
        /*003e*/ 	.short	0x0101


	//----- nvinfo : EIATTR_INT_WARP_WIDE_INSTR_OFFSETS
	.align		4
        /*0040*/ 	.byte	0x04, 0x31
        /*0042*/ 	.short	(.L_40 - .L_39)


	//   ....[0]....
.L_39:
        /*0044*/ 	.word	0x00003d70


	//   ....[1]....
        /*0048*/ 	.word	0x00003d90


	//   ....[2]....
        /*004c*/ 	.word	0x00003dc0


	//   ....[3]....
        /*0050*/ 	.word	0x000049d0


	//   ....[4]....
        /*0054*/ 	.word	0x00004a30


	//   ....[5]....
        /*0058*/ 	.word	0x00004b10


	//   ....[6]....
        /*005c*/ 	.word	0x00004b90


	//   ....[7]....
        /*0060*/ 	.word	0x00004c80


	//   ....[8]....
        /*0064*/ 	.word	0x00004d10


	//   ....[9]....
        /*0068*/ 	.word	0x00004e00


	//   ....[10]....
        /*006c*/ 	.word	0x00004eb0


	//----- nvinfo : EIATTR_COOP_GROUP_MASK_REGIDS
	.align		4
.L_40:
        /*0070*/ 	.byte	0x04, 0x29
        /*0072*/ 	.short	(.L_42 - .L_41)


	//   ....[0]....
.L_41:
        /*0074*/ 	.word	0xffffffff


	//   ....[1]....
        /*0078*/ 	.word	0xffffffff


	//   ....[2]....
        /*007c*/ 	.word	0xffffffff


	//   ....[3]....
        /*0080*/ 	.word	0xffffffff


	//   ....[4]....
        /*0084*/ 	.word	0xffffffff


	//   ....[5]....
        /*0088*/ 	.word	0xffffffff


	//   ....[6]....
        /*008c*/ 	.word	0xffffffff


	//   ....[7]....
        /*0090*/ 	.word	0xffffffff


	//   ....[8]....
        /*0094*/ 	.word	0xffffffff


	//   ....[9]....
        /*0098*/ 	.word	0xffffffff


	//   ....[10]....
        /*009c*/ 	.word	0xffffffff


	//   ....[11]....
        /*00a0*/ 	.word	0xffffffff


	//   ....[12]....
        /*00a4*/ 	.word	0xffffffff


	//   ....[13]....
        /*00a8*/ 	.word	0xffffffff


	//----- nvinfo : EIATTR_COOP_GROUP_INSTR_OFFSETS
	.align		4
.L_42:
        /*00ac*/ 	.byte	0x04, 0x28
        /*00ae*/ 	.short	(.L_44 - .L_43)


	//   ....[0]....
.L_43:
        /*00b0*/ 	.word	0x00000080


	//   ....[1]....
        /*00b4*/ 	.word	0x000004f0


	//   ....[2]....
        /*00b8*/ 	.word	0x000006b0


	//   ....[3]....
        /*00bc*/ 	.word	0x00000850


	//   ....[4]....
        /*00c0*/ 	.word	0x00000950


	//   ....[5]....
        /*00c4*/ 	.word	0x00000ac0


	//   ....[6]....
        /*00c8*/ 	.word	0x00000c60


	//   ....[7]....
        /*00cc*/ 	.word	0x00000e10


	//   ....[8]....
        /*00d0*/ 	.word	0x00001ff0


	//   ....[9]....
        /*00d4*/ 	.word	0x00002f60


	//   ....[10]....
        /*00d8*/ 	.word	0x00003170


	//   ....[11]....
        /*00dc*/ 	.word	0x000031a0


	//   ....[12]....
        /*00e0*/ 	.word	0x00003c50


	//   ....[13]....
        /*00e4*/ 	.word	0x00003e80


	//----- nvinfo : EIATTR_VRC_CTA_INIT_COUNT
	.align		4
.L_44:
        /*00e8*/ 	.byte	0x02, 0x4a
        /*00ea*/ 	.byte	0x80
	.zero		1


	//----- nvinfo : EIATTR_SYSCALL_OFFSETS
	.align		4
        /*00ec*/ 	.byte	0x04, 0x46
        /*00ee*/ 	.short	(.L_46 - .L_45)


	//   ....[0]....
.L_45:
        /*00f0*/ 	.word	0x00005b40


	//   ....[1]....
        /*00f4*/ 	.word	0x00005c80


	//   ....[2]....
        /*00f8*/ 	.word	0x000064b0


	//   ....[3]....
        /*00fc*/ 	.word	0x00007240


	//   ....[4]....
        /*0100*/ 	.word	0x00007f90


	//   ....[5]....
        /*0104*/ 	.word	0x00008d10


	//----- nvinfo : EIATTR_MBARRIER_INSTR_OFFSETS
	.align		4
.L_46:
        /*0108*/ 	.byte	0x04, 0x39
        /*010a*/ 	.short	(.L_48 - .L_47)


	//   ....[0]....
.L_47:
        /*010c*/ 	.word	0x00000600
        /*0110*/ 	.word	0x000000ff
        /*0114*/ 	.word	0x00000000
        /*0118*/ 	.short	0x0100
        /*011a*/ 	.byte	0x04
	.zero		1


	//   ....[1]....
        /*011c*/ 	.word	0x00000610
        /*0120*/ 	.word	0x000000ff
        /*0124*/ 	.word	0x00000028
        /*0128*/ 	.short	0x0100
        /*012a*/ 	.byte	0x04
	.zero		1


	//   ....[2]....
        /*012c*/ 	.word	0x00000620
        /*0130*/ 	.word	0x000000ff
        /*0134*/ 	.word	0x00000008
        /*0138*/ 	.short	0x0100
        /*013a*/ 	.byte	0x04
	.zero		1


	//   ....[3]....
        /*013c*/ 	.word	0x00000630
        /*0140*/ 	.word	0x000000ff
        /*0144*/ 	.word	0x00000030
        /*0148*/ 	.short	0x0100
        /*014a*/ 	.byte	0x04
	.zero		1


	//   ....[4]....
        /*014c*/ 	.word	0x00000640
        /*0150*/ 	.word	0x000000ff
        /*0154*/ 	.word	0x00000010
        /*0158*/ 	.short	0x0100
        /*015a*/ 	.byte	0x04
	.zero		1


	//   ....[5]....
        /*015c*/ 	.word	0x00000650
        /*0160*/ 	.word	0x000000ff
        /*0164*/ 	.word	0x00000038
        /*0168*/ 	.short	0x0100
        /*016a*/ 	.byte	0x04
	.zero		1


	//   ....[6]....
        /*016c*/ 	.word	0x00000660
        /*0170*/ 	.word	0x000000ff
        /*0174*/ 	.word	0x00000018
        /*0178*/ 	.short	0x0100
        /*017a*/ 	.byte	0x04
	.zero		1


	//   ....[7]....
        /*017c*/ 	.word	0x00000670
        /*0180*/ 	.word	0x000000ff
        /*0184*/ 	.word	0x00000040
        /*0188*/ 	.short	0x0100
        /*018a*/ 	.byte	0x04
	.zero		1


	//   ....[8]....
        /*018c*/ 	.word	0x00000680
        /*0190*/ 	.word	0x000000ff
        /*0194*/ 	.word	0x00000020
        /*0198*/ 	.short	0x0100
        /*019a*/ 	.byte	0x04
	.zero		1


	//   ....[9]....
        /*019c*/ 	.word	0x00000690
        /*01a0*/ 	.word	0x000000ff
        /*01a4*/ 	.word	0x00000048
        /*01a8*/ 	.short	0x0100
        /*01aa*/ 	.byte	0x04
	.zero		1


	//   ....[10]....
        /*01ac*/ 	.word	0x000007c0
        /*01b0*/ 	.word	0x000000ff
        /*01b4*/ 	.word	0x00000050
        /*01b8*/ 	.short	0x0100
        /*01ba*/ 	.byte	0x04
	.zero		1


	//   ....[11]....
        /*01bc*/ 	.word	0x000007d0
        /*01c0*/ 	.word	0x000000ff
        /*01c4*/ 	.word	0x00000070
        /*01c8*/ 	.short	0x0100
        /*01ca*/ 	.byte	0x04
	.zero		1


	//   ....[12]....
        /*01cc*/ 	.word	0x000007e0
        /*01d0*/ 	.word	0x000000ff
        /*01d4*/ 	.word	0x00000058
        /*01d8*/ 	.short	0x0100
        /*01da*/ 	.byte	0x04
	.zero		1


	//   ....[13]....
        /*01dc*/ 	.word	0x000007f0
        /*01e0*/ 	.word	0x000000ff
        /*01e4*/ 	.word	0x00000078
        /*01e8*/ 	.short	0x0100
        /*01ea*/ 	.byte	0x04
	.zero		1


	//   ....[14]....
        /*01ec*/ 	.word	0x00000800
        /*01f0*/ 	.word	0x000000ff
        /*01f4*/ 	.word	0x00000060
        /*01f8*/ 	.short	0x0100
        /*01fa*/ 	.byte	0x04
	.zero		1


	//   ....[15]....
        /*01fc*/ 	.word	0x00000810
        /*0200*/ 	.word	0x000000ff
        /*0204*/ 	.word	0x00000080
        /*0208*/ 	.short	0x0100
        /*020a*/ 	.byte	0x04
	.zero		1


	//   ....[16]....
        /*020c*/ 	.word	0x00000820
        /*0210*/ 	.word	0x000000ff
        /*0214*/ 	.word	0x00000068
        /*0218*/ 	.short	0x0100
        /*021a*/ 	.byte	0x04
	.zero		1


	//   ....[17]....
        /*021c*/ 	.word	0x00000830
        /*0220*/ 	.word	0x000000ff
        /*0224*/ 	.word	0x00000088
        /*0228*/ 	.short	0x0100
        /*022a*/ 	.byte	0x04
	.zero		1


	//   ....[18]....
        /*022c*/ 	.word	0x00000920
        /*0230*/ 	.word	0x000000ff
        /*0234*/ 	.word	0x00000090
        /*0238*/ 	.short	0x0100
        /*023a*/ 	.byte	0x06
	.zero		1


	//   ....[19]....
        /*023c*/ 	.word	0x00000930
        /*0240*/ 	.word	0x000000ff
        /*0244*/ 	.word	0x00000098
        /*0248*/ 	.short	0x0100
        /*024a*/ 	.byte	0x06
	.zero		1


	//   ....[20]....
        /*024c*/ 	.word	0x00000a70
        /*0250*/ 	.word	0x000000ff
        /*0254*/ 	.word	0x000000a0
        /*0258*/ 	.short	0x0100
        /*025a*/ 	.byte	0x06
	.zero		1


	//   ....[21]....
        /*025c*/ 	.word	0x00000a80
        /*0260*/ 	.word	0x000000ff
        /*0264*/ 	.word	0x000000b0
        /*0268*/ 	.short	0x0100
        /*026a*/ 	.byte	0x06
	.zero		1


	//   ....[22]....
        /*026c*/ 	.word	0x00000a90
        /*0270*/ 	.word	0x000000ff
        /*0274*/ 	.word	0x000000a8
        /*0278*/ 	.short	0x0100
        /*027a*/ 	.byte	0x06
	.zero		1


	//   ....[23]....
        /*027c*/ 	.word	0x00000aa0
        /*0280*/ 	.word	0x000000ff
        /*0284*/ 	.word	0x000000b8
        /*0288*/ 	.short	0x0100
        /*028a*/ 	.byte	0x06
	.zero		1


	//   ....[24]....
        /*028c*/ 	.word	0x00000bd0
        /*0290*/ 	.word	0x000000ff
        /*0294*/ 	.word	0x000000c0
        /*0298*/ 	.short	0x0100
        /*029a*/ 	.byte	0x04
	.zero		1


	//   ....[25]....
        /*029c*/ 	.word	0x00000be0
        /*02a0*/ 	.word	0x000000ff
        /*02a4*/ 	.word	0x000000e0
        /*02a8*/ 	.short	0x0100
        /*02aa*/ 	.byte	0x04
	.zero		1


	//   ....[26]....
        /*02ac*/ 	.word	0x00000bf0
        /*02b0*/ 	.word	0x000000ff
        /*02b4*/ 	.word	0x000000c8
        /*02b8*/ 	.short	0x0100
        /*02ba*/ 	.byte	0x04
	.zero		1


	//   ....[27]....
        /*02bc*/ 	.word	0x00000c00
        /*02c0*/ 	.word	0x000000ff
        /*02c4*/ 	.word	0x000000e8
        /*02c8*/ 	.short	0x0100
        /*02ca*/ 	.byte	0x04
	.zero		1


	//   ....[28]....
        /*02cc*/ 	.word	0x00000c10
        /*02d0*/ 	.word	0x000000ff
        /*02d4*/ 	.word	0x000000d0
        /*02d8*/ 	.short	0x0100
        /*02da*/ 	.byte	0x04
	.zero		1


	//   ....[29]....
        /*02dc*/ 	.word	0x00000c20
        /*02e0*/ 	.word	0x000000ff
        /*02e4*/ 	.word	0x000000f0
        /*02e8*/ 	.short	0x0100
        /*02ea*/ 	.byte	0x04
	.zero		1


	//   ....[30]....
        /*02ec*/ 	.word	0x00000c30
        /*02f0*/ 	.word	0x000000ff
        /*02f4*/ 	.word	0x000000d8
        /*02f8*/ 	.short	0x0100
        /*02fa*/ 	.byte	0x04
	.zero		1


	//   ....[31]....
        /*02fc*/ 	.word	0x00000c40
        /*0300*/ 	.word	0x000000ff
        /*0304*/ 	.word	0x000000f8
        /*0308*/ 	.short	0x0100
        /*030a*/ 	.byte	0x04
	.zero		1


	//   ....[32]....
        /*030c*/ 	.word	0x00000d30
        /*0310*/ 	.word	0x000000ff
        /*0314*/ 	.word	0x00000100
        /*0318*/ 	.short	0x0100
        /*031a*/ 	.byte	0x04
	.zero		1


	//   ....[33]....
        /*031c*/ 	.word	0x00000d40
        /*0320*/ 	.word	0x000000ff
        /*0324*/ 	.word	0x00000110
        /*0328*/ 	.short	0x0100
        /*032a*/ 	.byte	0x04
	.zero		1


	//   ....[34]....
        /*032c*/ 	.word	0x00000d50
        /*0330*/ 	.word	0x000000ff
        /*0334*/ 	.word	0x00000108
        /*0338*/ 	.short	0x0100
        /*033a*/ 	.byte	0x04
	.zero		1


	//   ....[35]....
        /*033c*/ 	.word	0x00000d60
        /*0340*/ 	.word	0x000000ff
        /*0344*/ 	.word	0x00000118
        /*0348*/ 	.short	0x0100
        /*034a*/ 	.byte	0x04
	.zero		1


	//   ....[36]....
        /*034c*/ 	.word	0x000018a0
        /*0350*/ 	.word	0x00000000
        /*0354*/ 	.word	0x00000110
        /*0358*/ 	.short	0x010a
        /*035a*/ 	.byte	0xff
	.zero		1


	//   ....[37]....
        /*035c*/ 	.word	0x000018c0
        /*0360*/ 	.word	0x00000000
        /*0364*/ 	.word	0x00000100
        /*0368*/ 	.short	0x0101
        /*036a*/ 	.byte	0xff
	.zero		1


	//   ....[38]....
        /*036c*/ 	.word	0x00001980
        /*0370*/ 	.word	0x000000ff
        /*0374*/ 	.word	0x00000028
        /*0378*/ 	.short	0x010a
        /*037a*/ 	.byte	0x04
	.zero		1


	//   ....[39]....
        /*037c*/ 	.word	0x00001a00
        /*0380*/ 	.word	0x000000ff
        /*0384*/ 	.word	0x00000028
        /*0388*/ 	.short	0x010a
        /*038a*/ 	.byte	0x21
	.zero		1


	//   ....[40]....
        /*038c*/ 	.word	0x00001b90
        /*0390*/ 	.word	0x000000ff
        /*0394*/ 	.word	0x00000028
        /*0398*/ 	.short	0x010a
        /*039a*/ 	.byte	0x08
	.zero		1


	//   ....[41]....
        /*039c*/ 	.word	0x00001cb0
        /*03a0*/ 	.word	0x000000ff
        /*03a4*/ 	.word	0x00000098
        /*03a8*/ 	.short	0x0101
        /*03aa*/ 	.byte	0x07
	.zero		1


	//   ....[42]....
        /*03ac*/ 	.word	0x00001cd0
        /*03b0*/ 	.word	0x000000ff
        /*03b4*/ 	.word	0x00000028
        /*03b8*/ 	.short	0x010a
        /*03ba*/ 	.byte	0x04
	.zero		1


	//   ....[43]....
        /*03bc*/ 	.word	0x00001d50
        /*03c0*/ 	.word	0x000000ff
        /*03c4*/ 	.word	0x00000028
        /*03c8*/ 	.short	0x010a
        /*03ca*/ 	.byte	0x09
	.zero		1


	//   ....[44]....
        /*03cc*/ 	.word	0x00001ef0
        /*03d0*/ 	.word	0x000000ff
        /*03d4*/ 	.word	0x00000028
        /*03d8*/ 	.short	0x010a
        /*03da*/ 	.byte	0x06
	.zero		1


	//   ....[45]....
        /*03dc*/ 	.word	0x00002020
        /*03e0*/ 	.word	0x00000003
        /*03e4*/ 	.word	0x000000a0
        /*03e8*/ 	.short	0x010a
        /*03ea*/ 	.byte	0xff
	.zero		1


	//   ....[46]....
        /*03ec*/ 	.word	0x00002170
        /*03f0*/ 	.word	0x00000000
        /*03f4*/ 	.word	0x00000000
        /*03f8*/ 	.short	0x0101
        /*03fa*/ 	.byte	0xff
	.zero		1


	//   ....[47]....
        /*03fc*/ 	.word	0x00002720
        /*0400*/ 	.word	0x000000ff
        /*0404*/ 	.word	0x00000000
        /*0408*/ 	.short	0x010a
        /*040a*/ 	.byte	0x04
	.zero		1


	//   ....[48]....
        /*040c*/ 	.word	0x000027b0
        /*0410*/ 	.word	0x000000ff
        /*0414*/ 	.word	0x00000000
        /*0418*/ 	.short	0x010a
        /*041a*/ 	.byte	0x05
	.zero		1


	//   ....[49]....
        /*041c*/ 	.word	0x00002840
        /*0420*/ 	.word	0x000000ff
        /*0424*/ 	.word	0x00000000
        /*0428*/ 	.short	0x010a
        /*042a*/ 	.byte	0x05
	.zero		1


	//   ....[50]....
        /*042c*/ 	.word	0x000028d0
        /*0430*/ 	.word	0x000000ff
        /*0434*/ 	.word	0x00000000
        /*0438*/ 	.short	0x010a
        /*043a*/ 	.byte	0x05
	.zero		1


	//   ....[51]....
        /*043c*/ 	.word	0x00002970
        /*0440*/ 	.word	0x00000000
        /*0444*/ 	.word	0x00000000
        /*0448*/ 	.short	0x010a
        /*044a*/ 	.byte	0xff
	.zero		1


	//   ....[52]....
        /*044c*/ 	.word	0x00002ab0
        /*0450*/ 	.word	0x00000002
        /*0454*/ 	.word	0x00000100
        /*0458*/ 	.short	0x010a
        /*045a*/ 	.byte	0xff
	.zero		1


	//   ....[53]....
        /*045c*/ 	.word	0x00002b10
        /*0460*/ 	.word	0x00000004
        /*0464*/ 	.word	0x00000000
        /*0468*/ 	.short	0x0101
        /*046a*/ 	.byte	0xff
	.zero		1


	//   ....[54]....
        /*046c*/ 	.word	0x00002b30
        /*0470*/ 	.word	0x000000ff
        /*0474*/ 	.word	0x000000b0
        /*0478*/ 	.short	0x010a
        /*047a*/ 	.byte	0x04
	.zero		1


	//   ....[55]....
        /*047c*/ 	.word	0x00002c50
        /*0480*/ 	.word	0x00000002
        /*0484*/ 	.word	0x000000a0
        /*0488*/ 	.short	0x010a
        /*048a*/ 	.byte	0xff
	.zero		1


	//   ....[56]....
        /*048c*/ 	.word	0x00002d60
        /*0490*/ 	.word	0x00000002
        /*0494*/ 	.word	0x00000000
        /*0498*/ 	.short	0x0101
        /*049a*/ 	.byte	0xff
	.zero		1


	//   ....[57]....
        /*049c*/ 	.word	0x00002df0
        /*04a0*/ 	.word	0x000000ff
        /*04a4*/ 	.word	0x000000b0
        /*04a8*/ 	.short	0x0106
        /*04aa*/ 	.byte	0x04
	.zero		1


	//   ....[58]....
        /*04ac*/ 	.word	0x00002e10
        /*04b0*/ 	.word	0x000000ff
        /*04b4*/ 	.word	0x000000b0
        /*04b8*/ 	.short	0x010a
        /*04ba*/ 	.byte	0x04
	.zero		1


	//   ....[59]....
        /*04bc*/ 	.word	0x00002ea0
        /*04c0*/ 	.word	0x000000ff
        /*04c4*/ 	.word	0x000000b0
        /*04c8*/ 	.short	0x0106
        /*04ca*/ 	.byte	0x07
	.zero		1


	//   ....[60]....
        /*04cc*/ 	.word	0x00002ee0
        /*04d0*/ 	.word	0x00000000
        /*04d4*/ 	.word	0x000000b0
        /*04d8*/ 	.short	0x010a
        /*04da*/ 	.byte	0xff
	.zero		1


	//   ....[61]....
        /*04dc*/ 	.word	0x00003440
        /*04e0*/ 	.word	0x00000000
        /*04e4*/ 	.word	0x000000a0
        /*04e8*/ 	.short	0x010a
        /*04ea*/ 	.byte	0xff
	.zero		1


	//   ....[62]....
        /*04ec*/ 	.word	0x00003540
        /*04f0*/ 	.word	0x00000003
        /*04f4*/ 	.word	0x00000000
        /*04f8*/ 	.short	0x0101
        /*04fa*/ 	.byte	0xff
	.zero		1


	//   ....[63]....
        /*04fc*/ 	.word	0x00003550
        /*0500*/ 	.word	0x000000ff
        /*0504*/ 	.word	0x00000000
        /*0508*/ 	.short	0x010a
        /*050a*/ 	.byte	0x04
	.zero		1


	//   ....[64]....
        /*050c*/ 	.word	0x000035d0
        /*0510*/ 	.word	0x000000ff
        /*0514*/ 	.word	0x000000e0
        /*0518*/ 	.short	0x010a
        /*051a*/ 	.byte	0x1f
	.zero		1


	//   ....[65]....
        /*051c*/ 	.word	0x000036b0
        /*0520*/ 	.word	0x000000ff
        /*0524*/ 	.word	0x00000000
        /*0528*/ 	.short	0x010a
        /*052a*/ 	.byte	0x05
	.zero		1


	//   ....[66]....
        /*052c*/ 	.word	0x000037f0
        /*0530*/ 	.word	0x000000ff
        /*0534*/ 	.word	0x00000000
        /*0538*/ 	.short	0x010a
        /*053a*/ 	.byte	0x04
	.zero		1


	//   ....[67]....
        /*053c*/ 	.word	0x00003a80
        /*0540*/ 	.word	0x000000ff
        /*0544*/ 	.word	0x00000000
        /*0548*/ 	.short	0x010a
        /*054a*/ 	.byte	0x04
	.zero		1


	//   ....[68]....
        /*054c*/ 	.word	0x00003b10
        /*0550*/ 	.word	0x000000ff
        /*0554*/ 	.word	0x00000000
        /*0558*/ 	.short	0x010a
        /*055a*/ 	.byte	0x05
	.zero		1


	//   ....[69]....
        /*055c*/ 	.word	0x00003ba0
        /*0560*/ 	.word	0x000000ff
        /*0564*/ 	.word	0x00000000
        /*0568*/ 	.short	0x010a
        /*056a*/ 	.byte	0x05
	.zero		1


	//   ....[70]....
        /*056c*/ 	.word	0x00003c30
        /*0570*/ 	.word	0x000000ff
        /*0574*/ 	.word	0x00000000
        /*0578*/ 	.short	0x010a
        /*057a*/ 	.byte	0x04
	.zero		1


	//   ....[71]....
        /*057c*/ 	.word	0x00004190
        /*0580*/ 	.word	0x00000008
        /*0584*/ 	.word	0x000000a0
        /*0588*/ 	.short	0x010a
        /*058a*/ 	.byte	0xff
	.zero		1


	//   ....[72]....
        /*058c*/ 	.word	0x00004300
        /*0590*/ 	.word	0x00000000
        /*0594*/ 	.word	0x00000000
        /*0598*/ 	.short	0x0101
        /*059a*/ 	.byte	0xff
	.zero		1


	//   ....[73]....
        /*059c*/ 	.word	0x000047e0
        /*05a0*/ 	.word	0x000000ff
        /*05a4*/ 	.word	0x00000098
        /*05a8*/ 	.short	0x010a
        /*05aa*/ 	.byte	0x15
	.zero		1


	//   ....[74]....
        /*05ac*/ 	.word	0x00004970
        /*05b0*/ 	.word	0x000000ff
        /*05b4*/ 	.word	0x00000070
        /*05b8*/ 	.short	0x010a
        /*05ba*/ 	.byte	0x15
	.zero		1


	//   ....[75]....
        /*05bc*/ 	.word	0x00004ac0
        /*05c0*/ 	.word	0x000000ff
        /*05c4*/ 	.word	0x00000050
        /*05c8*/ 	.short	0x010b
        /*05ca*/ 	.byte	0x15
	.zero		1


	//   ....[76]....
        /*05cc*/ 	.word	0x00004ad0
        /*05d0*/ 	.word	0x000000ff
        /*05d4*/ 	.word	0x00000000
        /*05d8*/ 	.short	0x0101
        /*05da*/ 	.byte	0x32
	.zero		1


	//   ....[77]....
        /*05dc*/ 	.word	0x00004ae0
        /*05e0*/ 	.word	0x000000ff
        /*05e4*/ 	.word	0x00000078
        /*05e8*/ 	.short	0x010a
        /*05ea*/ 	.byte	0x15
	.zero		1


	//   ....[78]....
        /*05ec*/ 	.word	0x00004c30
        /*05f0*/ 	.word	0x000000ff
        /*05f4*/ 	.word	0x00000058
        /*05f8*/ 	.short	0x010b
        /*05fa*/ 	.byte	0x15
	.zero		1


	//   ....[79]....
        /*05fc*/ 	.word	0x00004c40
        /*0600*/ 	.word	0x000000ff
        /*0604*/ 	.word	0x00000000
        /*0608*/ 	.short	0x0101
        /*060a*/ 	.byte	0x31
	.zero		1


	//   ....[80]....
        /*060c*/ 	.word	0x00004c50
        /*0610*/ 	.word	0x000000ff
        /*0614*/ 	.word	0x00000080
        /*0618*/ 	.short	0x010a
        /*061a*/ 	.byte	0x15
	.zero		1


	//   ....[81]....
        /*061c*/ 	.word	0x00004db0
        /*0620*/ 	.word	0x000000ff
        /*0624*/ 	.word	0x00000060
        /*0628*/ 	.short	0x010b
        /*062a*/ 	.byte	0x15
	.zero		1


	//   ....[82]....
        /*062c*/ 	.word	0x00004dc0
        /*0630*/ 	.word	0x000000ff
        /*0634*/ 	.word	0x00000000
        /*0638*/ 	.short	0x0101
        /*063a*/ 	.byte	0x30
	.zero		1


	//   ....[83]....
        /*063c*/ 	.word	0x00004dd0
        /*0640*/ 	.word	0x000000ff
        /*0644*/ 	.word	0x00000088
        /*0648*/ 	.short	0x010a
        /*064a*/ 	.byte	0x15
	.zero		1


	//   ....[84]....
        /*064c*/ 	.word	0x00004fc0
        /*0650*/ 	.word	0x000000ff
        /*0654*/ 	.word	0x00000068
        /*0658*/ 	.short	0x010b
        /*065a*/ 	.byte	0x15
	.zero		1


	//   ....[85]....
        /*065c*/ 	.word	0x00004fd0
        /*0660*/ 	.word	0x000000ff
        /*0664*/ 	.word	0x00000000
        /*0668*/ 	.short	0x0101
        /*066a*/ 	.byte	0x2b
	.zero		1


	//   ....[86]....
        /*066c*/ 	.word	0x00005000
        /*0670*/ 	.word	0x000000ff
        /*0674*/ 	.word	0x00000070
        /*0678*/ 	.short	0x010a
        /*067a*/ 	.byte	0x15
	.zero		1


	//   ....[87]....
        /*067c*/ 	.word	0x00005020
        /*0680*/ 	.word	0x000000ff
        /*0684*/ 	.word	0x00000078
        /*0688*/ 	.short	0x010a
        /*068a*/ 	.byte	0x15
	.zero		1


	//   ....[88]....
        /*068c*/ 	.word	0x00005040
        /*0690*/ 	.word	0x000000ff
        /*0694*/ 	.word	0x00000080
        /*0698*/ 	.short	0x010a
        /*069a*/ 	.byte	0x15
	.zero		1


	//   ....[89]....
        /*069c*/ 	.word	0x00005080
        /*06a0*/ 	.word	0x00000000
        /*06a4*/ 	.word	0x00000088
        /*06a8*/ 	.short	0x010a
        /*06aa*/ 	.byte	0xff
	.zero		1


	//   ....[90]....
        /*06ac*/ 	.word	0x000053d0
        /*06b0*/ 	.word	0x00000003
        /*06b4*/ 	.word	0x000000a0
        /*06b8*/ 	.short	0x010a
        /*06ba*/ 	.byte	0xff
	.zero		1


	//   ....[91]....
        /*06bc*/ 	.word	0x00005550
        /*06c0*/ 	.word	0x00000000
        /*06c4*/ 	.word	0x00000000
        /*06c8*/ 	.short	0x0101
        /*06ca*/ 	.byte	0xff
	.zero		1


	//   ....[92]....
        /*06cc*/ 	.word	0x000060a0
        /*06d0*/ 	.word	0x00000002
        /*06d4*/ 	.word	0x00000050
        /*06d8*/ 	.short	0x010a
        /*06da*/ 	.byte	0xff
	.zero		1


	//   ....[93]....
        /*06dc*/ 	.word	0x00006110
        /*06e0*/ 	.word	0x00000047
        /*06e4*/ 	.word	0x000000c0
        /*06e8*/ 	.short	0x010a
        /*06ea*/ 	.byte	0xff
	.zero		1


	//   ....[94]....
        /*06ec*/ 	.word	0x00006200
        /*06f0*/ 	.word	0x00000002
        /*06f4*/ 	.word	0x00000050
        /*06f8*/ 	.short	0x010a
        /*06fa*/ 	.byte	0xff
	.zero		1


	//   ....[95]....
        /*06fc*/ 	.word	0x00006310
        /*0700*/ 	.word	0x00000000
        /*0704*/ 	.word	0x00000000
        /*0708*/ 	.short	0x0101
        /*070a*/ 	.byte	0xff
	.zero		1


	//   ....[96]....
        /*070c*/ 	.word	0x00006390
        /*0710*/ 	.word	0x00000047
        /*0714*/ 	.word	0x000000c0
        /*0718*/ 	.short	0x010a
        /*071a*/ 	.byte	0xff
	.zero		1


	//   ....[97]....
        /*071c*/ 	.word	0x00006ee0
        /*0720*/ 	.word	0x00000070
        /*0724*/ 	.word	0x00000050
        /*0728*/ 	.short	0x010a
        /*072a*/ 	.byte	0xff
	.zero		1


	//   ....[98]....
        /*072c*/ 	.word	0x00006fb0
        /*0730*/ 	.word	0x00000070
        /*0734*/ 	.word	0x00000050
        /*0738*/ 	.short	0x010a
        /*073a*/ 	.byte	0xff
	.zero		1


	//   ....[99]....
        /*073c*/ 	.word	0x000070c0
        /*0740*/ 	.word	0x00000000
        /*0744*/ 	.word	0x00000000
        /*0748*/ 	.short	0x0101
        /*074a*/ 	.byte	0xff
	.zero		1


	//   ....[100]....
        /*074c*/ 	.word	0x00007c30
        /*0750*/ 	.word	0x00000070
        /*0754*/ 	.word	0x00000050
        /*0758*/ 	.short	0x010a
        /*075a*/ 	.byte	0xff
	.zero		1


	//   ....[101]....
        /*075c*/ 	.word	0x00007d00
        /*0760*/ 	.word	0x00000070
        /*0764*/ 	.word	0x00000050
        /*0768*/ 	.short	0x010a
        /*076a*/ 	.byte	0xff
	.zero		1


	//   ....[102]....
        /*076c*/ 	.word	0x00007e10
        /*0770*/ 	.word	0x00000000
        /*0774*/ 	.word	0x00000000
        /*0778*/ 	.short	0x0101
        /*077a*/ 	.byte	0xff
	.zero		1


	//   ....[103]....
        /*077c*/ 	.word	0x000089b0
        /*0780*/ 	.word	0x00000066
        /*0784*/ 	.word	0x00000050
        /*0788*/ 	.short	0x010a
        /*078a*/ 	.byte	0xff
	.zero		1


	//   ....[104]....
        /*078c*/ 	.word	0x00008a80
        /*0790*/ 	.word	0x00000066
        /*0794*/ 	.word	0x00000050
        /*0798*/ 	.short	0x010a
        /*079a*/ 	.byte	0xff
	.zero		1


	//   ....[105]....
        /*079c*/ 	.word	0x00008b90
        /*07a0*/ 	.word	0x00000000
        /*07a4*/ 	.word	0x00000000
        /*07a8*/ 	.short	0x0101
        /*07aa*/ 	.byte	0xff
	.zero		1


	//   ....[106]....
        /*07ac*/ 	.word	0x00009020
        /*07b0*/ 	.word	0x000000ff
        /*07b4*/ 	.word	0x00000000
        /*07b8*/ 	.short	0x0101
        /*07ba*/ 	.byte	0x04
	.zero		1


	//   ....[107]....
        /*07bc*/ 	.word	0x00009830
        /*07c0*/ 	.word	0x00000000
        /*07c4*/ 	.word	0x00000110
        /*07c8*/ 	.short	0x010a
        /*07ca*/ 	.byte	0xff
	.zero		1


	//   ....[108]....
        /*07cc*/ 	.word	0x00009890
        /*07d0*/ 	.word	0x00000000
        /*07d4*/ 	.word	0x00000028
        /*07d8*/ 	.short	0x010a
        /*07da*/ 	.byte	0xff
	.zero		1


	//   ....[109]....
        /*07dc*/ 	.word	0x000098f0
        /*07e0*/ 	.word	0x00000000
        /*07e4*/ 	.word	0x00000028
        /*07e8*/ 	.short	0x010a
        /*07ea*/ 	.byte	0xff
	.zero		1


	//   ....[110]....
        /*07ec*/ 	.word	0x00009940
        /*07f0*/ 	.word	0x00000003
        /*07f4*/ 	.word	0x000000a0
        /*07f8*/ 	.short	0x010a
        /*07fa*/ 	.byte	0xff
	.zero		1


	//   ....[111]....
        /*07fc*/ 	.word	0x000099a0
        /*0800*/ 	.word	0x00000000
        /*0804*/ 	.word	0x00000000
        /*0808*/ 	.short	0x010a
        /*080a*/ 	.byte	0xff
	.zero		1


	//   ....[112]....
        /*080c*/ 	.word	0x00009a00
        /*0810*/ 	.word	0x00000000
        /*0814*/ 	.word	0x00000000
        /*0818*/ 	.short	0x010a
        /*081a*/ 	.byte	0xff
	.zero		1


	//   ....[113]....
        /*081c*/ 	.word	0x00009a60
        /*0820*/ 	.word	0x00000000
        /*0824*/ 	.word	0x00000000
        /*0828*/ 	.short	0x010a
        /*082a*/ 	.byte	0xff
	.zero		1


	//   ....[114]....
        /*082c*/ 	.word	0x00009ac0
        /*0830*/ 	.word	0x00000000
        /*0834*/ 	.word	0x00000000
        /*0838*/ 	.short	0x010a
        /*083a*/ 	.byte	0xff
	.zero		1


	//   ....[115]....
        /*083c*/ 	.word	0x00009b10
        /*0840*/ 	.word	0x00000002
        /*0844*/ 	.word	0x00000100
        /*0848*/ 	.short	0x010a
        /*084a*/ 	.byte	0xff
	.zero		1


	//   ....[116]....
        /*084c*/ 	.word	0x00009b70
        /*0850*/ 	.word	0x00000002
        /*0854*/ 	.word	0x000000b0
        /*0858*/ 	.short	0x010a
        /*085a*/ 	.byte	0xff
	.zero		1


	//   ....[117]....
        /*085c*/ 	.word	0x00009bc0
        /*0860*/ 	.word	0x00000002
        /*0864*/ 	.word	0x000000a0
        /*0868*/ 	.short	0x010a
        /*086a*/ 	.byte	0xff
	.zero		1


	//   ....[118]....
        /*086c*/ 	.word	0x00009c20
        /*0870*/ 	.word	0x00000000
        /*0874*/ 	.word	0x000000b0
        /*0878*/ 	.short	0x010a
        /*087a*/ 	.byte	0xff
	.zero		1


	//   ....[119]....
        /*087c*/ 	.word	0x00009c70
        /*0880*/ 	.word	0x00000000
        /*0884*/ 	.word	0x000000a0
        /*0888*/ 	.short	0x010a
        /*088a*/ 	.byte	0xff
	.zero		1


	//   ....[120]....
        /*088c*/ 	.word	0x00009cd0
        /*0890*/ 	.word	0x00000003
        /*0894*/ 	.word	0x000000e0
        /*0898*/ 	.short	0x010a
        /*089a*/ 	.byte	0xff
	.zero		1


	//   ....[121]....
        /*089c*/ 	.word	0x00009d30
        /*08a0*/ 	.word	0x00000000
        /*08a4*/ 	.word	0x00000000
        /*08a8*/ 	.short	0x010a
        /*08aa*/ 	.byte	0xff
	.zero		1


	//   ....[122]....
        /*08ac*/ 	.word	0x00009d90
        /*08b0*/ 	.word	0x00000000
        /*08b4*/ 	.word	0x00000000
        /*08b8*/ 	.short	0x010a
        /*08ba*/ 	.byte	0xff
	.zero		1


	//   ....[123]....
        /*08bc*/ 	.word	0x00009df0
        /*08c0*/ 	.word	0x00000000
        /*08c4*/ 	.word	0x00000000
        /*08c8*/ 	.short	0x010a
        /*08ca*/ 	.byte	0xff
	.zero		1


	//   ....[124]....
        /*08cc*/ 	.word	0x00009e50
        /*08d0*/ 	.word	0x00000000
        /*08d4*/ 	.word	0x00000000
        /*08d8*/ 	.short	0x010a
        /*08da*/ 	.byte	0xff
	.zero		1


	//   ....[125]....
        /*08dc*/ 	.word	0x00009eb0
        /*08e0*/ 	.word	0x00000000
        /*08e4*/ 	.word	0x00000000
        /*08e8*/ 	.short	0x010a
        /*08ea*/ 	.byte	0xff
	.zero		1


	//   ....[126]....
        /*08ec*/ 	.word	0x00009f00
        /*08f0*/ 	.word	0x00000008
        /*08f4*/ 	.word	0x000000a0
        /*08f8*/ 	.short	0x010a
        /*08fa*/ 	.byte	0xff
	.zero		1


	//   ....[127]....
        /*08fc*/ 	.word	0x00009f60
        /*0900*/ 	.word	0x00000000
        /*0904*/ 	.word	0x00000098
        /*0908*/ 	.short	0x010a
        /*090a*/ 	.byte	0xff
	.zero		1


	//   ....[128]....
        /*090c*/ 	.word	0x00009fc0
        /*0910*/ 	.word	0x00000005
        /*0914*/ 	.word	0x00000070
        /*0918*/ 	.short	0x010a
        /*091a*/ 	.byte	0xff
	.zero		1


	//   ....[129]....
        /*091c*/ 	.word	0x0000a020
        /*0920*/ 	.word	0x00000005
        /*0924*/ 	.word	0x00000078
        /*0928*/ 	.short	0x010a
        /*092a*/ 	.byte	0xff
	.zero		1


	//   ....[130]....
        /*092c*/ 	.word	0x0000a080
        /*0930*/ 	.word	0x00000005
        /*0934*/ 	.word	0x00000080
        /*0938*/ 	.short	0x010a
        /*093a*/ 	.byte	0xff
	.zero		1


	//   ....[131]....
        /*093c*/ 	.word	0x0000a0e0
        /*0940*/ 	.word	0x00000005
        /*0944*/ 	.word	0x00000088
        /*0948*/ 	.short	0x010a
        /*094a*/ 	.byte	0xff
	.zero		1


	//   ....[132]....
        /*094c*/ 	.word	0x0000a140
        /*0950*/ 	.word	0x00000000
        /*0954*/ 	.word	0x00000070
        /*0958*/ 	.short	0x010a
        /*095a*/ 	.byte	0xff
	.zero		1


	//   ....[133]....
        /*095c*/ 	.word	0x0000a1a0
        /*0960*/ 	.word	0x00000000
        /*0964*/ 	.word	0x00000078
        /*0968*/ 	.short	0x010a
        /*096a*/ 	.byte	0xff
	.zero		1


	//   ....[134]....
        /*096c*/ 	.word	0x0000a200
        /*0970*/ 	.word	0x00000000
        /*0974*/ 	.word	0x00000080
        /*0978*/ 	.short	0x010a
        /*097a*/ 	.byte	0xff
	.zero		1


	//   ....[135]....
        /*097c*/ 	.word	0x0000a250
        /*0980*/ 	.word	0x00000003
        /*0984*/ 	.word	0x000000a0
        /*0988*/ 	.short	0x010a
        /*098a*/ 	.byte	0xff
	.zero		1


	//   ....[136]....
        /*098c*/ 	.word	0x0000a2a0
        /*0990*/ 	.word	0x00000002
        /*0994*/ 	.word	0x00000050
        /*0998*/ 	.short	0x010a
        /*099a*/ 	.byte	0xff
	.zero		1


	//   ....[137]....
        /*099c*/ 	.word	0x0000a2f0
        /*09a0*/ 	.word	0x00000047
        /*09a4*/ 	.word	0x000000c0
        /*09a8*/ 	.short	0x010a
        /*09aa*/ 	.byte	0xff
	.zero		1


	//   ....[138]....
        /*09ac*/ 	.word	0x0000a340
        /*09b0*/ 	.word	0x00000070
        /*09b4*/ 	.word	0x00000050
        /*09b8*/ 	.short	0x010a
        /*09ba*/ 	.byte	0xff
	.zero		1


	//   ....[139]....
        /*09bc*/ 	.word	0x0000a390
        /*09c0*/ 	.word	0x00000070
        /*09c4*/ 	.word	0x00000050
        /*09c8*/ 	.short	0x010a
        /*09ca*/ 	.byte	0xff
	.zero		1


	//   ....[140]....
        /*09cc*/ 	.word	0x0000a3e0
        /*09d0*/ 	.word	0x00000066
        /*09d4*/ 	.word	0x00000050
        /*09d8*/ 	.short	0x010a
        /*09da*/ 	.byte	0xff
	.zero		1


	//----- nvinfo : EIATTR_NUM_MBARRIERS
	.align		4
.L_48:
        /*09dc*/ 	.byte	0x03, 0x38
        /*09de*/ 	.short	0x0024


	//----- nvinfo : EIATTR_EXIT_INSTR_OFFSETS
	.align		4
        /*09e0*/ 	.byte	0x04, 0x1c
        /*09e2*/ 	.short	(.L_50 - .L_49)


	//   ....[0]....
.L_49:
        /*09e4*/ 	.word	0x000029a0


	//   ....[1]....
        /*09e8*/ 	.word	0x00002eb0


	//   ....[2]....
        /*09ec*/ 	.word	0x00002f10


	//   ....[3]....
        /*09f0*/ 	.word	0x00003e90


	//   ....[4]....
        /*09f4*/ 	.word	0x000050b0


	//   ....[5]....
        /*09f8*/ 	.word	0x000050f0


	//   ....[6]....
        /*09fc*/ 	.word	0x00009820


	//----- nvinfo : EIATTR_MAX_THREADS
	.align		4
.L_50:
        /*0a00*/ 	.byte	0x04, 0x05
        /*0a02*/ 	.short	(.L_52 - .L_51)
.L_51:
        /*0a04*/ 	.word	0x00000100
        /*0a08*/ 	.word	0x00000001
        /*0a0c*/ 	.word	0x00000001


	//----- nvinfo : EIATTR_CRS_STACK_SIZE
	.align		4
.L_52:
        /*0a10*/ 	.byte	0x04, 0x1e
        /*0a12*/ 	.short	(.L_54 - .L_53)
.L_53:
        /*0a14*/ 	.word	0x00000000


	//----- nvinfo : EIATTR_CBANK_PARAM_SIZE
	.align		4
.L_54:
        /*0a18*/ 	.byte	0x03, 0x19
        /*0a1a*/ 	.short	0x0800


	//----- nvinfo : EIATTR_PARAM_CBANK
	.align		4
        /*0a1c*/ 	.byte	0x04, 0x0a
        /*0a1e*/ 	.short	(.L_56 - .L_55)
	.align		4
.L_55:
        /*0a20*/ 	.word	index@(.nv.constant0._ZN7cutlass13device_kernelINS_4gemm6kernel13GemmUniversalIN4cute5tupleIJiiiiEEENS1_10collective13CollectiveMmaINS1_35MainloopSm100TmaUmmaWarpSpecializedILi5ELi2ELi4ENS5_IJNS4_1CILi2EEENSA_ILi1EEESC_EEEEENS5_IJNSA_ILi64EEENSA_ILi256EEENSA_ILi128EEEEEENS_12float_e4m3_tENS5_IJlSC_lEEESJ_SK_NS4_8TiledMMAINS4_8MMA_AtomIJNS4_10MMA_TraitsINS4_19SM100_MMA_F8F6F4_SSEJSJ_SJ_fSF_SG_NS4_17integral_constantINS4_4UMMA5MajorELSR_0EEESS_NSP_INSQ_7ScaleInELST_0EEESU_EEEEEENS4_6LayoutINS5_IJSC_SC_SC_EEENS5_IJNSA_ILi0EEESZ_SZ_EEEEENS5_IJNS4_10UnderscoreES12_S12_EEEEENS4_13SM90_TMA_LOADENS4_14ComposedLayoutINS4_7SwizzleILi3ELi4ELi3EEENS4_18smem_ptr_flag_bitsILi8EEENSX_INS5_IJNSA_ILi8EEESH_EEENS5_IJSH_SC_EEEEEEEvNS4_8identityENS4_23SM90_TMA_LOAD_MULTICASTES1F_vS1G_EENS_8epilogue10collective18CollectiveEpilogueINS1J_23Sm100TmaWarpSpecializedILi4ELi2ELi32ELb0ELb0EEEJSI_NS5_IJNSX_ISF_SC_EES1O_EEESJ_SK_SJ_SK_NS1J_6fusion15FusionCallbacksIS1N_NS1Q_17LinearCombinationISJ_fSJ_fLNS_15FloatRoundStyleE2EEESI_S1P_JEEENS4_5SM1004TMEM4LOAD26SM100_TMEM_LOAD_16dp32b32xES15_NS16_INS17_ILi2ELi4ELi3EEES1A_NSX_INS5_IJS1B_SF_EEENS5_IJSF_SC_EEEEEEENS4_39AutoVectorizingCopyWithAssumedAlignmentILi128EEENS4_14SM90_TMA_STOREES24_S26_S26_EEEvvEEEEvNT_6ParamsE)
        /*0a24*/ 	.short	0x0380
        /*0a26*/ 	.short	0x0800


	//----- nvinfo : EIATTR_SW_WAR
	.align		4
.L_56:
        /*0a28*/ 	.byte	0x04, 0x36
        /*0a2a*/ 	.short	(.L_58 - .L_57)
.L_57:
        /*0a2c*/ 	.word	0x00000008
.L_58:


//--------------------- .nv.callgraph             --------------------------
	.section	.nv.callgraph,"",@"SHT_CUDA_CALLGRAPH"
	.align	4
	.sectionentsize	8
	.align		4
        /*0000*/ 	.word	0x00000000
	.align		4
        /*0004*/ 	.word	0xffffffff
	.align		4
        /*0008*/ 	.word	index@(_ZN7cutlass13device_kernelINS_4gemm6kernel13GemmUniversalIN4cute5tupleIJiiiiEEENS1_10collective13CollectiveMmaINS1_35MainloopSm100TmaUmmaWarpSpecializedILi5ELi2ELi4ENS5_IJNS4_1CILi2EEENSA_ILi1EEESC_EEEEENS5_IJNSA_ILi64EEENSA_ILi256EEENSA_ILi128EEEEEENS_12float_e4m3_tENS5_IJlSC_lEEESJ_SK_NS4_8TiledMMAINS4_8MMA_AtomIJNS4_10MMA_TraitsINS4_19SM100_MMA_F8F6F4_SSEJSJ_SJ_fSF_SG_NS4_17integral_constantINS4_4UMMA5MajorELSR_0EEESS_NSP_INSQ_7ScaleInELST_0EEESU_EEEEEENS4_6LayoutINS5_IJSC_SC_SC_EEENS5_IJNSA_ILi0EEESZ_SZ_EEEEENS5_IJNS4_10UnderscoreES12_S12_EEEEENS4_13SM90_TMA_LOADENS4_14ComposedLayoutINS4_7SwizzleILi3ELi4ELi3EEENS4_18smem_ptr_flag_bitsILi8EEENSX_INS5_IJNSA_ILi8EEESH_EEENS5_IJSH_SC_EEEEEEEvNS4_8identityENS4_23SM90_TMA_LOAD_MULTICASTES1F_vS1G_EENS_8epilogue10collective18CollectiveEpilogueINS1J_23Sm100TmaWarpSpecializedILi4ELi2ELi32ELb0ELb0EEEJSI_NS5_IJNSX_ISF_SC_EES1O_EEESJ_SK_SJ_SK_NS1J_6fusion15FusionCallbacksIS1N_NS1Q_17LinearCombinationISJ_fSJ_fLNS_15FloatRoundStyleE2EEESI_S1P_JEEENS4_5SM1004TMEM4LOAD26SM100_TMEM_LOAD_16dp32b32xES15_NS16_INS17_ILi2ELi4ELi3EEES1A_NSX_INS5_IJS1B_SF_EEENS5_IJSF_SC_EEEEEEENS4_39AutoVectorizingCopyWithAssumedAlignmentILi128EEENS4_14SM90_TMA_STOREES24_S26_S26_EEEvvEEEEvNT_6ParamsE)
	.align		4
        /*000c*/ 	.word	index@(__assertfail)
	.align		4
        /*0010*/ 	.word	0x00000000
	.align		4
        /*0014*/ 	.word	0xfffffffe
	.align		4
        /*0018*/ 	.word	0x00000000
	.align		4
        /*001c*/ 	.word	0xfffffffd
	.align		4
        /*0020*/ 	.word	0x00000000
	.align		4
        /*0024*/ 	.word	0xfffffffc


//--------------------- .nv.constant4             --------------------------
	.section	.nv.constant4,"a",@progbits
	.align	8
	.align		8
.nv.constant4:
        /*0000*/ 	.dword	__assertfail
	.align		8
        /*0008*/ 	.dword	__unnamed_1
	.align		8
        /*0010*/ 	.dword	__unnamed_2
	.align		8
        /*0018*/ 	.dword	__unnamed_3
	.align		8
        /*0020*/ 	.dword	_ZN40_INTERNAL_5a775977_4_k_cu_00d7c55b_317544cuda3std3__45__cpo5beginE
	.align		8
        /*0028*/ 	.dword	_ZN40_INTERNAL_5a775977_4_k_cu_00d7c55b_317544cuda3std3__45__cpo3endE
	.align		8
        /*0030*/ 	.dword	_ZN40_INTERNAL_5a775977_4_k_cu_00d7c55b_317544cuda3std3__45__cpo6cbeginE
	.align		8
        /*0038*/ 	.dword	_ZN40_INTERNAL_5a775977_4_k_cu_00d7c55b_317544cuda3std3__45__cpo4cendE
	.align		8
        /*0040*/ 	.dword	_ZN40_INTERNAL_5a775977_4_k_cu_00d7c55b_317544cuda3std3__442_GLOBAL__N__5a775977_4_k_cu_00d7c55b_317546ignoreE
	.align		8
        /*0048*/ 	.dword	_ZN40_INTERNAL_5a775977_4_k_cu_00d7c55b_317544cuda3std3__419piecewise_constructE
	.align		8
        /*0050*/ 	.dword	_ZN40_INTERNAL_5a775977_4_k_cu_00d7c55b_317544cuda3std3__48in_placeE
	.align		8
        /*0058*/ 	.dword	_ZN40_INTERNAL_5a775977_4_k_cu_00d7c55b_317544cuda3std6ranges3__45__cpo4swapE
	.align		8
        /*0060*/ 	.dword	_ZN40_INTERNAL_5a775977_4_k_cu_00d7c55b_317544cuda3std6ranges3__45__cpo9iter_moveE
	.align		8
        /*0068*/ 	.dword	_ZN40_INTERNAL_5a775977_4_k_cu_00d7c55b_317544cute7productE
	.align		8
        /*0070*/ 	.dword	_ZN40_INTERNAL_5a775977_4_k_cu_00d7c55b_317544cute1_E
	.align		8
        /*0078*/ 	.dword	$str$25
	.align		8
        /*0080*/ 	.dword	$str$26
	.align		8
        /*0088*/ 	.dword	$str$27
	.align		8
        /*0090*/ 	.dword	$str$28


//--------------------- .text._ZN7cutlass13device_kernelINS_4gemm6kernel13GemmUniversalIN4cute5tupleIJiiiiEEENS1_10collective13CollectiveMmaINS1_35MainloopSm100TmaUmmaWarpSpecializedILi5ELi2ELi4ENS5_IJNS4_1CILi2EEENSA_ILi1EEESC_EEEEENS5_IJNSA_ILi64EEENSA_ILi256EEENSA_ILi128EEEEEENS_12float_e4m3_tENS5_IJlSC_lEEESJ_SK_NS4_8TiledMMAINS4_8MMA_AtomIJNS4_10MMA_TraitsINS4_19SM100_MMA_F8F6F4_SSEJSJ_SJ_fSF_SG_NS4_17integral_constantINS4_4UMMA5MajorELSR_0EEESS_NSP_INSQ_7ScaleInELST_0EEESU_EEEEEENS4_6LayoutINS5_IJSC_SC_SC_EEENS5_IJNSA_ILi0EEESZ_SZ_EEEEENS5_IJNS4_10UnderscoreES12_S12_EEEEENS4_13SM90_TMA_LOADENS4_14ComposedLayoutINS4_7SwizzleILi3ELi4ELi3EEENS4_18smem_ptr_flag_bitsILi8EEENSX_INS5_IJNSA_ILi8EEESH_EEENS5_IJSH_SC_EEEEEEEvNS4_8identityENS4_23SM90_TMA_LOAD_MULTICASTES1F_vS1G_EENS_8epilogue10collective18CollectiveEpilogueINS1J_23Sm100TmaWarpSpecializedILi4ELi2ELi32ELb0ELb0EEEJSI_NS5_IJNSX_ISF_SC_EES1O_EEESJ_SK_SJ_SK_NS1J_6fusion15FusionCallbacksIS1N_NS1Q_17LinearCombinationISJ_fSJ_fLNS_15FloatRoundStyleE2EEESI_S1P_JEEENS4_5SM1004TMEM4LOAD26SM100_TMEM_LOAD_16dp32b32xES15_NS16_INS17_ILi2ELi4ELi3EEES1A_NSX_INS5_IJS1B_SF_EEENS5_IJSF_SC_EEEEEEENS4_39AutoVectorizingCopyWithAssumedAlignmentILi128EEENS4_14SM90_TMA_STOREES24_S26_S26_EEEvvEEEEvNT_6ParamsE --------------------------
	.section	.text._ZN7cutlass13device_kernelINS_4gemm6kernel13GemmUniversalIN4cute5tupleIJiiiiEEENS1_10collective13CollectiveMmaINS1_35MainloopSm100TmaUmmaWarpSpecializedILi5ELi2ELi4ENS5_IJNS4_1CILi2EEENSA_ILi1EEESC_EEEEENS5_IJNSA_ILi64EEENSA_ILi256EEENSA_ILi128EEEEEENS_12float_e4m3_tENS5_IJlSC_lEEESJ_SK_NS4_8TiledMMAINS4_8MMA_AtomIJNS4_10MMA_TraitsINS4_19SM100_MMA_F8F6F4_SSEJSJ_SJ_fSF_SG_NS4_17integral_constantINS4_4UMMA5MajorELSR_0EEESS_NSP_INSQ_7ScaleInELST_0EEESU_EEEEEENS4_6LayoutINS5_IJSC_SC_SC_EEENS5_IJNSA_ILi0EEESZ_SZ_EEEEENS5_IJNS4_10UnderscoreES12_S12_EEEEENS4_13SM90_TMA_LOADENS4_14ComposedLayoutINS4_7SwizzleILi3ELi4ELi3EEENS4_18smem_ptr_flag_bitsILi8EEENSX_INS5_IJNSA_ILi8EEESH_EEENS5_IJSH_SC_EEEEEEEvNS4_8identityENS4_23SM90_TMA_LOAD_MULTICASTES1F_vS1G_EENS_8epilogue10collective18CollectiveEpilogueINS1J_23Sm100TmaWarpSpecializedILi4ELi2ELi32ELb0ELb0EEEJSI_NS5_IJNSX_ISF_SC_EES1O_EEESJ_SK_SJ_SK_NS1J_6fusion15FusionCallbacksIS1N_NS1Q_17LinearCombinationISJ_fSJ_fLNS_15FloatRoundStyleE2EEESI_S1P_JEEENS4_5SM1004TMEM4LOAD26SM100_TMEM_LOAD_16dp32b32xES15_NS16_INS17_ILi2ELi4ELi3EEES1A_NSX_INS5_IJS1B_SF_EEENS5_IJSF_SC_EEEEEEENS4_39AutoVectorizingCopyWithAssumedAlignmentILi128EEENS4_14SM90_TMA_STOREES24_S26_S26_EEEvvEEEEvNT_6ParamsE,"ax",@progbits
	.align	128
.text._ZN7cutlass13device_kernelINS_4gemm6kernel13GemmUniversalIN4cute5tupleIJiiiiEEENS1_10collective13CollectiveMmaINS1_35MainloopSm100TmaUmmaWarpSpecializedILi5ELi2ELi4ENS5_IJNS4_1CILi2EEENSA_ILi1EEESC_EEEEENS5_IJNSA_ILi64EEENSA_ILi256EEENSA_ILi128EEEEEENS_12float_e4m3_tENS5_IJlSC_lEEESJ_SK_NS4_8TiledMMAINS4_8MMA_AtomIJNS4_10MMA_TraitsINS4_19SM100_MMA_F8F6F4_SSEJSJ_SJ_fSF_SG_NS4_17integral_constantINS4_4UMMA5MajorELSR_0EEESS_NSP_INSQ_7ScaleInELST_0EEESU_EEEEEENS4_6LayoutINS5_IJSC_SC_SC_EEENS5_IJNSA_ILi0EEESZ_SZ_EEEEENS5_IJNS4_10UnderscoreES12_S12_EEEEENS4_13SM90_TMA_LOADENS4_14ComposedLayoutINS4_7SwizzleILi3ELi4ELi3EEENS4_18smem_ptr_flag_bitsILi8EEENSX_INS5_IJNSA_ILi8EEESH_EEENS5_IJSH_SC_EEEEEEEvNS4_8identityENS4_23SM90_TMA_LOAD_MULTICASTES1F_vS1G_EENS_8epilogue10collective18CollectiveEpilogueINS1J_23Sm100TmaWarpSpecializedILi4ELi2ELi32ELb0ELb0EEEJSI_NS5_IJNSX_ISF_SC_EES1O_EEESJ_SK_SJ_SK_NS1J_6fusion15FusionCallbacksIS1N_NS1Q_17LinearCombinationISJ_fSJ_fLNS_15FloatRoundStyleE2EEESI_S1P_JEEENS4_5SM1004TMEM4LOAD26SM100_TMEM_LOAD_16dp32b32xES15_NS16_INS17_ILi2ELi4ELi3EEES1A_NSX_INS5_IJS1B_SF_EEENS5_IJSF_SC_EEEEEEENS4_39AutoVectorizingCopyWithAssumedAlignmentILi128EEENS4_14SM90_TMA_STOREES24_S26_S26_EEEvvEEEEvNT_6ParamsE:
        .type           _ZN7cutlass13device_kernelINS_4gemm6kernel13GemmUniversalIN4cute5tupleIJiiiiEEENS1_10collective13CollectiveMmaINS1_35MainloopSm100TmaUmmaWarpSpecializedILi5ELi2ELi4ENS5_IJNS4_1CILi2EEENSA_ILi1EEESC_EEEEENS5_IJNSA_ILi64EEENSA_ILi256EEENSA_ILi128EEEEEENS_12float_e4m3_tENS5_IJlSC_lEEESJ_SK_NS4_8TiledMMAINS4_8MMA_AtomIJNS4_10MMA_TraitsINS4_19SM100_MMA_F8F6F4_SSEJSJ_SJ_fSF_SG_NS4_17integral_constantINS4_4UMMA5MajorELSR_0EEESS_NSP_INSQ_7ScaleInELST_0EEESU_EEEEEENS4_6LayoutINS5_IJSC_SC_SC_EEENS5_IJNSA_ILi0EEESZ_SZ_EEEEENS5_IJNS4_10UnderscoreES12_S12_EEEEENS4_13SM90_TMA_LOADENS4_14ComposedLayoutINS4_7SwizzleILi3ELi4ELi3EEENS4_18smem_ptr_flag_bitsILi8EEENSX_INS5_IJNSA_ILi8EEESH_EEENS5_IJSH_SC_EEEEEEEvNS4_8identityENS4_23SM90_TMA_LOAD_MULTICASTES1F_vS1G_EENS_8epilogue10collective18CollectiveEpilogueINS1J_23Sm100TmaWarpSpecializedILi4ELi2ELi32ELb0ELb0EEEJSI_NS5_IJNSX_ISF_SC_EES1O_EEESJ_SK_SJ_SK_NS1J_6fusion15FusionCallbacksIS1N_NS1Q_17LinearCombinationISJ_fSJ_fLNS_15FloatRoundStyleE2EEESI_S1P_JEEENS4_5SM1004TMEM4LOAD26SM100_TMEM_LOAD_16dp32b32xES15_NS16_INS17_ILi2ELi4ELi3EEES1A_NSX_INS5_IJS1B_SF_EEENS5_IJSF_SC_EEEEEEENS4_39AutoVectorizingCopyWithAssumedAlignmentILi128EEENS4_14SM90_TMA_STOREES24_S26_S26_EEEvvEEEEvNT_6ParamsE,@function
        .size           _ZN7cutlass13device_kernelINS_4gemm6kernel13GemmUniversalIN4cute5tupleIJiiiiEEENS1_10collective13CollectiveMmaINS1_35MainloopSm100TmaUmmaWarpSpecializedILi5ELi2ELi4ENS5_IJNS4_1CILi2EEENSA_ILi1EEESC_EEEEENS5_IJNSA_ILi64EEENSA_ILi256EEENSA_ILi128EEEEEENS_12float_e4m3_tENS5_IJlSC_lEEESJ_SK_NS4_8TiledMMAINS4_8MMA_AtomIJNS4_10MMA_TraitsINS4_19SM100_MMA_F8F6F4_SSEJSJ_SJ_fSF_SG_NS4_17integral_constantINS4_4UMMA5MajorELSR_0EEESS_NSP_INSQ_7ScaleInELST_0EEESU_EEEEEENS4_6LayoutINS5_IJSC_SC_SC_EEENS5_IJNSA_ILi0EEESZ_SZ_EEEEENS5_IJNS4_10UnderscoreES12_S12_EEEEENS4_13SM90_TMA_LOADENS4_14ComposedLayoutINS4_7SwizzleILi3ELi4ELi3EEENS4_18smem_ptr_flag_bitsILi8EEENSX_INS5_IJNSA_ILi8EEESH_EEENS5_IJSH_SC_EEEEEEEvNS4_8identityENS4_23SM90_TMA_LOAD_MULTICASTES1F_vS1G_EENS_8epilogue10collective18CollectiveEpilogueINS1J_23Sm100TmaWarpSpecializedILi4ELi2ELi32ELb0ELb0EEEJSI_NS5_IJNSX_ISF_SC_EES1O_EEESJ_SK_SJ_SK_NS1J_6fusion15FusionCallbacksIS1N_NS1Q_17LinearCombinationISJ_fSJ_fLNS_15FloatRoundStyleE2EEESI_S1P_JEEENS4_5SM1004TMEM4LOAD26SM100_TMEM_LOAD_16dp32b32xES15_NS16_INS17_ILi2ELi4ELi3EEES1A_NSX_INS5_IJS1B_SF_EEENS5_IJSF_SC_EEEEEEENS4_39AutoVectorizingCopyWithAssumedAlignmentILi128EEENS4_14SM90_TMA_STOREES24_S26_S26_EEEvvEEEEvNT_6ParamsE,(.L_x_180 - _ZN7cutlass13device_kernelINS_4gemm6kernel13GemmUniversalIN4cute5tupleIJiiiiEEENS1_10collective13CollectiveMmaINS1_35MainloopSm100TmaUmmaWarpSpecializedILi5ELi2ELi4ENS5_IJNS4_1CILi2EEENSA_ILi1EEESC_EEEEENS5_IJNSA_ILi64EEENSA_ILi256EEENSA_ILi128EEEEEENS_12float_e4m3_tENS5_IJlSC_lEEESJ_SK_NS4_8TiledMMAINS4_8MMA_AtomIJNS4_10MMA_TraitsINS4_19SM100_MMA_F8F6F4_SSEJSJ_SJ_fSF_SG_NS4_17integral_constantINS4_4UMMA5MajorELSR_0EEESS_NSP_INSQ_7ScaleInELST_0EEESU_EEEEEENS4_6LayoutINS5_IJSC_SC_SC_EEENS5_IJNSA_ILi0EEESZ_SZ_EEEEENS5_IJNS4_10UnderscoreES12_S12_EEEEENS4_13SM90_TMA_LOADENS4_14ComposedLayoutINS4_7SwizzleILi3ELi4ELi3EEENS4_18smem_ptr_flag_bitsILi8EEENSX_INS5_IJNSA_ILi8EEESH_EEENS5_IJSH_SC_EEEEEEEvNS4_8identityENS4_23SM90_TMA_LOAD_MULTICASTES1F_vS1G_EENS_8epilogue10collective18CollectiveEpilogueINS1J_23Sm100TmaWarpSpecializedILi4ELi2ELi32ELb0ELb0EEEJSI_NS5_IJNSX_ISF_SC_EES1O_EEESJ_SK_SJ_SK_NS1J_6fusion15FusionCallbacksIS1N_NS1Q_17LinearCombinationISJ_fSJ_fLNS_15FloatRoundStyleE2EEESI_S1P_JEEENS4_5SM1004TMEM4LOAD26SM100_TMEM_LOAD_16dp32b32xES15_NS16_INS17_ILi2ELi4ELi3EEES1A_NSX_INS5_IJS1B_SF_EEENS5_IJSF_SC_EEEEEEENS4_39AutoVectorizingCopyWithAssumedAlignmentILi128EEENS4_14SM90_TMA_STOREES24_S26_S26_EEEvvEEEEvNT_6ParamsE)
        .other          _ZN7cutlass13device_kernelINS_4gemm6kernel13GemmUniversalIN4cute5tupleIJiiiiEEENS1_10collective13CollectiveMmaINS1_35MainloopSm100TmaUmmaWarpSpecializedILi5ELi2ELi4ENS5_IJNS4_1CILi2EEENSA_ILi1EEESC_EEEEENS5_IJNSA_ILi64EEENSA_ILi256EEENSA_ILi128EEEEEENS_12float_e4m3_tENS5_IJlSC_lEEESJ_SK_NS4_8TiledMMAINS4_8MMA_AtomIJNS4_10MMA_TraitsINS4_19SM100_MMA_F8F6F4_SSEJSJ_SJ_fSF_SG_NS4_17integral_constantINS4_4UMMA5MajorELSR_0EEESS_NSP_INSQ_7ScaleInELST_0EEESU_EEEEEENS4_6LayoutINS5_IJSC_SC_SC_EEENS5_IJNSA_ILi0EEESZ_SZ_EEEEENS5_IJNS4_10UnderscoreES12_S12_EEEEENS4_13SM90_TMA_LOADENS4_14ComposedLayoutINS4_7SwizzleILi3ELi4ELi3EEENS4_18smem_ptr_flag_bitsILi8EEENSX_INS5_IJNSA_ILi8EEESH_EEENS5_IJSH_SC_EEEEEEEvNS4_8identityENS4_23SM90_TMA_LOAD_MULTICASTES1F_vS1G_EENS_8epilogue10collective18CollectiveEpilogueINS1J_23Sm100TmaWarpSpecializedILi4ELi2ELi32ELb0ELb0EEEJSI_NS5_IJNSX_ISF_SC_EES1O_EEESJ_SK_SJ_SK_NS1J_6fusion15FusionCallbacksIS1N_NS1Q_17LinearCombinationISJ_fSJ_fLNS_15FloatRoundStyleE2EEESI_S1P_JEEENS4_5SM1004TMEM4LOAD26SM100_TMEM_LOAD_16dp32b32xES15_NS16_INS17_ILi2ELi4ELi3EEES1A_NSX_INS5_IJS1B_SF_EEENS5_IJSF_SC_EEEEEEENS4_39AutoVectorizingCopyWithAssumedAlignmentILi128EEENS4_14SM90_TMA_STOREES24_S26_S26_EEEvvEEEEvNT_6ParamsE,@"STO_CUDA_ENTRY STV_DEFAULT"
_ZN7cutlass13device_kernelINS_4gemm6kernel13GemmUniversalIN4cute5tupleIJiiiiEEENS1_10collective13CollectiveMmaINS1_35MainloopSm100TmaUmmaWarpSpecializedILi5ELi2ELi4ENS5_IJNS4_1CILi2EEENSA_ILi1EEESC_EEEEENS5_IJNSA_ILi64EEENSA_ILi256EEENSA_ILi128EEEEEENS_12float_e4m3_tENS5_IJlSC_lEEESJ_SK_NS4_8TiledMMAINS4_8MMA_AtomIJNS4_10MMA_TraitsINS4_19SM100_MMA_F8F6F4_SSEJSJ_SJ_fSF_SG_NS4_17integral_constantINS4_4UMMA5MajorELSR_0EEESS_NSP_INSQ_7ScaleInELST_0EEESU_EEEEEENS4_6LayoutINS5_IJSC_SC_SC_EEENS5_IJNSA_ILi0EEESZ_SZ_EEEEENS5_IJNS4_10UnderscoreES12_S12_EEEEENS4_13SM90_TMA_LOADENS4_14ComposedLayoutINS4_7SwizzleILi3ELi4ELi3EEENS4_18smem_ptr_flag_bitsILi8EEENSX_INS5_IJNSA_ILi8EEESH_EEENS5_IJSH_SC_EEEEEEEvNS4_8identityENS4_23SM90_TMA_LOAD_MULTICASTES1F_vS1G_EENS_8epilogue10collective18CollectiveEpilogueINS1J_23Sm100TmaWarpSpecializedILi4ELi2ELi32ELb0ELb0EEEJSI_NS5_IJNSX_ISF_SC_EES1O_EEESJ_SK_SJ_SK_NS1J_6fusion15FusionCallbacksIS1N_NS1Q_17LinearCombinationISJ_fSJ_fLNS_15FloatRoundStyleE2EEESI_S1P_JEEENS4_5SM1004TMEM4LOAD26SM100_TMEM_LOAD_16dp32b32xES15_NS16_INS17_ILi2ELi4ELi3EEES1A_NSX_INS5_IJS1B_SF_EEENS5_IJSF_SC_EEEEEEENS4_39AutoVectorizingCopyWithAssumedAlignmentILi128EEENS4_14SM90_TMA_STOREES24_S26_S26_EEEvvEEEEvNT_6ParamsE:
[----:B------:R-:W1:Y:S01]  /*0000*/  LDC R1, c[0x0][0x37c] ;  /* 0x0000df00ff017b82 */ /* 0x000e620000000800 */
[----:B------:R-:W2:Y:S01]  /*0010*/  S2R R95, SR_TID.X ;  /* 0x00000000005f7919 */ /* 0x000ea20000002100 */
[----:B------:R-:W3:Y:S01]  /*0020*/  LDCU.64 UR8, c[0x0][0x890] ;  /* 0x00011200ff0877ac */ /* 0x000ee20008000a00 */
[----:B------:R-:W-:Y:S02]  /*0030*/  PRMT R85, RZ, 0x7610, R85 ;  /* 0x00007610ff557816 */ /* 0x000fe40000000055 */
[----:B------:R-:W-:Y:S01]  /*0040*/  ELECT P3, URZ, PT ;  /* 0x0000000000ff782f */ /* 0x000fe20003860000 */
[----:B---3--:R-:W-:-:S04]  /*0050*/  UISETP.NE.U32.AND UP0, UPT, UR8, URZ, UPT ;  /* 0x000000ff0800728c */ /* 0x008fc8000bf05070 */
[----:B------:R-:W-:Y:S01]  /*0060*/  UISETP.NE.AND.EX UP0, UPT, UR9, URZ, UPT, UP0 ;  /* 0x000000ff0900728c */ /* 0x000fe2000bf05300 */
[----:B--2---:R-:W-:-:S05]  /*0070*/  SHF.R.U32.HI R86, RZ, 0x5, R95 ;  /* 0x00000005ff567819 */ /* 0x004fca000001165f */
[----:B------:R-:W2:Y:S02]  /*0080*/  SHFL.IDX PT, R0, R86, RZ, 0x1f ;  /* 0x00001fff56007589 */ /* 0x000ea400000e0000 */
[----:B--2---:R-:W-:Y:S01]  /*0090*/  R2UR UR18, R0 ;  /* 0x00000000001272ca */ /* 0x004fe200000e0000 */
[----:B-1----:R-:W-:-:S14]  /*00a0*/  BRA.U UP0, `(.L_x_0) ;  /* 0x0000000100307547 */ /* 0x002fdc000b800000 */
[----:B------:R-:W1:Y:S02]  /*00b0*/  LDCU.64 UR4, c[0x0][0x888] ;  /* 0x00011100ff0477ac */ /* 0x000e640008000a00 */
[----:B-1----:R-:W-:-:S04]  /*00c0*/  UISETP.NE.U32.AND UP0, UPT, UR4, URZ, UPT ;  /* 0x000000ff0400728c */ /* 0x002fc8000bf05070 */
[----:B------:R-:W-:-:S09]  /*00d0*/  UISETP.NE.AND.EX UP0, UPT, UR5, URZ, UPT, UP0 ;  /* 0x000000ff0500728c */ /* 0x000fd2000bf05300 */
[----:B------:R-:W-:Y:S05]  /*00e0*/  BRA.U !UP0, `(.L_x_1) ;  /* 0x0000000108147547 */ /* 0x000fea000b800000 */
[----:B------:R-:W1:Y:S01]  /*00f0*/  LDC.64 R2, c[0x0][0x888] ;  /* 0x00022200ff027b82 */ /* 0x000e620000000a00 */
[----:B------:R-:W1:Y:S02]  /*0100*/  LDCU.64 UR4, c[0x0][0x358] ;  /* 0x00006b00ff0477ac */ /* 0x000e640008000a00 */
[----:B-1----:R1:W5:Y:S01]  /*0110*/  LDG.E R41, desc[UR4][R2.64] ;  /* 0x0000000402297981 */ /* 0x002362000c1e1900 */
[----:B------:R-:W-:Y:S01]  /*0120*/  HFMA2 R85, -RZ, RZ, 0, 5.9604644775390625e-08 ;  /* 0x00000001ff557431 */ /* 0x000fe200000001ff */
[----:B------:R-:W-:Y:S05]  /*0130*/  BRA `(.L_x_0) ;  /* 0x00000000000c7947 */ /* 0x000fea0003800000 */
.L_x_1:
[----:B------:R-:W1:Y:S01]  /*0140*/  LDCU UR4, c[0x0][0x880] ;  /* 0x00011000ff0477ac */ /* 0x000e620008000800 */
[----:B------:R-:W-:Y:S01]  /*0150*/  HFMA2 R85, -RZ, RZ, 0, 5.9604644775390625e-08 ;  /* 0x00000001ff557431 */ /* 0x000fe200000001ff */
[----:B-1----:R-:W-:-:S07]  /*0160*/  MOV R41, UR4 ;  /* 0x0000000400297c02 */ /* 0x002fce0008000f00 */
.L_x_0:
[----:B------:R-:W2:Y:S02]  /*0170*/  LDCU.64 UR4, c[0x0][0x8b0] ;  /* 0x00011600ff0477ac */ /* 0x000ea40008000a00 */
[----:B--2---:R-:W-:-:S04]  /*0180*/  UISETP.NE.U32.AND UP0, UPT, UR4, URZ, UPT ;  /* 0x000000ff0400728c */ /* 0x004fc8000bf05070 */
[----:B------:R-:W-:-:S09]  /*0190*/  UISETP.NE.AND.EX UP0, UPT, UR5, URZ, UPT, UP0 ;  /* 0x000000ff0500728c */ /* 0x000fd2000bf05300 */
[----:B------:R-:W-:Y:S05]  /*01a0*/  BRA.U UP0, `(.L_x_2) ;  /* 0x0000000100287547 */ /* 0x000fea000b800000 */
[----:B------:R-:W2:Y:S02]  /*01b0*/  LDCU.64 UR4, c[0x0][0x8a8] ;  /* 0x00011500ff0477ac */ /* 0x000ea40008000a00 */
[----:B--2---:R-:W-:-:S04]  /*01c0*/  UISETP.NE.U32.AND UP0, UPT, UR4, URZ, UPT ;  /* 0x000000ff0400728c */ /* 0x004fc8000bf05070 */
[----:B------:R-:W-:-:S09]  /*01d0*/  UISETP.NE.AND.EX UP0, UPT, UR5, URZ, UPT, UP0 ;  /* 0x000000ff0500728c */ /* 0x000fd2000bf05300 */
[----:B------:R-:W-:Y:S05]  /*01e0*/  BRA.U !UP0, `(.L_x_3) ;  /* 0x0000000108107547 */ /* 0x000fea000b800000 */
[----:B------:R-:W2:Y:S01]  /*01f0*/  LDC.64 R38, c[0x0][0x8a8] ;  /* 0x00022a00ff267b82 */ /* 0x000ea20000000a00 */
[----:B------:R-:W2:Y:S02]  /*0200*/  LDCU.64 UR4, c[0x0][0x358] ;  /* 0x00006b00ff0477ac */ /* 0x000ea40008000a00 */
[----:B--2---:R2:W5:Y:S01]  /*0210*/  LDG.E R38, desc[UR4][R38.64] ;  /* 0x0000000426267981 */ /* 0x004562000c1e1900 */
[----:B------:R-:W-:Y:S05]  /*0220*/  BRA `(.L_x_2) ;  /* 0x0000000000087947 */ /* 0x000fea0003800000 */
.L_x_3:
[----:B------:R-:W2:Y:S02]  /*0230*/  LDCU UR4, c[0x0][0x8a0] ;  /* 0x00011400ff0477ac */ /* 0x000ea40008000800 */
[----:B--2---:R-:W-:Y:S02]  /*0240*/  MOV R38, UR4 ;  /* 0x0000000400267c02 */ /* 0x004fe40008000f00 */
.L_x_2:
[----:B------:R-:W-:Y:S01]  /*0250*/  IMAD.U32 R0, RZ, RZ, UR18 ;  /* 0x00000012ff007e24 */ /* 0x000fe2000f8e00ff */
[----:B------:R-:W-:Y:S04]  /*0260*/  BSSY.RECONVERGENT B0, `(.L_x_4) ;  /* 0x000000c000007945 */ /* 0x000fe80003800200 */
[C---:B------:R-:W-:Y:S02]  /*0270*/  ISETP.NE.OR P1, PT, R0.reuse, 0x1, !P3 ;  /* 0x000000010000780c */ /* 0x040fe40005f25670 */
[----:B------:R-:W-:-:S11]  /*0280*/  ISETP.NE.OR P0, PT, R0, 0x3, !P3 ;  /* 0x000000030000780c */ /* 0x000fd60005f05670 */
[----:B------:R-:W-:Y:S05]  /*0290*/  @P1 BRA `(.L_x_5) ;  /* 0x0000000000201947 */ /* 0x000fea0003800000 */
[----:B------:R-:W3:Y:S02]  /*02a0*/  LDCU.64 UR4, c[0x0][0x348] ;  /* 0x00006900ff0477ac */ /* 0x000ee40008000a00 */
[----:B---3--:R-:W-:Y:S02]  /*02b0*/  UIADD3 UR6, UP1, UPT, UR4, 0x80, URZ ;  /* 0x0000008004067890 */ /* 0x008fe4000ff3e0ff */
[----:B------:R-:W-:Y:S02]  /*02c0*/  UIADD3 UR4, UP0, UPT, UR4, 0x180, URZ ;  /* 0x0000018004047890 */ /* 0x000fe4000ff1e0ff */
[----:B------:R-:W-:Y:S02]  /*02d0*/  UIADD3.X UR7, UPT, UPT, URZ, UR5, URZ, UP1, !UPT ;  /* 0x00000005ff077290 */ /* 0x000fe40008ffe4ff */
[----:B------:R-:W-:-:S07]  /*02e0*/  UIADD3.X UR5, UPT, UPT, URZ, UR5, URZ, UP0, !UPT ;  /* 0x00000005ff057290 */ /* 0x000fce00087fe4ff */
[----:B------:R3:W-:Y:S02]  /*02f0*/  UTMACCTL.PF [UR6] ;  /* 0x00000000060079b9 */ /* 0x0007e40008040000 */
[----:B------:R3:W-:Y:S02]  /*0300*/  UTMACCTL.PF [UR4] ;  /* 0x00000000040079b9 */ /* 0x0007e40008040000 */
[----:B---3--:R-:W-:Y:S01]  /*0310*/  NOP ;  /* 0x0000000000007918 */ /* 0x008fe20000000000 */
.L_x_5:
[----:B------:R-:W-:Y:S05]  /*0320*/  BSYNC.RECONVERGENT B0 ;  /* 0x0000000000007941 */ /* 0x000fea0003800200 */
.L_x_4:
[----:B------:R-:W-:Y:S04]  /*0330*/  BSSY.RECONVERGENT B0, `(.L_x_6) ;  /* 0x000000a000007945 */ /* 0x000fe80003800200 */
        /* <DEDUP_REMOVED lines=9> */
.L_x_7:
[----:B------:R-:W-:Y:S05]  /*03d0*/  BSYNC.RECONVERGENT B0 ;  /* 0x0000000000007941 */ /* 0x000fea0003800200 */
.L_x_6:
[----:B------:R-:W3:Y:S01]  /*03e0*/  LDCU.64 UR4, c[0x0][0x888] ;  /* 0x00011100ff0477ac */ /* 0x000ee20008000a00 */
[----:B------:R-:W-:Y:S02]  /*03f0*/  UISETP.EQ.U32.AND UP2, UPT, UR8, URZ, UPT ;  /* 0x000000ff0800728c */ /* 0x000fe4000bf42070 */
[----:B------:R-:W-:Y:S02]  /*0400*/  UPLOP3.LUT UP3, UPT, UPT, UPT, UPT, 0x80, 0x8 ;  /* 0x000000000008789c */ /* 0x000fe40003f6f070 */
[----:B---3--:R-:W-:-:S04]  /*0410*/  UISETP.NE.U32.AND UP0, UPT, UR4, URZ, UPT ;  /* 0x000000ff0400728c */ /* 0x008fc8000bf05070 */
[----:B------:R-:W-:-:S04]  /*0420*/  UISETP.NE.AND.EX UP1, UPT, UR5, URZ, UPT, UP0 ;  /* 0x000000ff0500728c */ /* 0x000fc8000bf25300 */
[----:B------:R-:W-:-:S04]  /*0430*/  UISETP.EQ.OR.EX UP4, UPT, UR9, URZ, !UP1, UP2 ;  /* 0x000000ff0900728c */ /* 0x000fc8000cf82720 */
[----:B------:R-:W-:-:S06]  /*0440*/  UP2UR UR4, UPR, URZ, 0x10 ;  /* 0x00000010ff047883 */ /* 0x000fcc0008000000 */
[----:B------:R-:W-:Y:S01]  /*0450*/  MOV R88, UR4 ;  /* 0x0000000400587c02 */ /* 0x000fe20008000f00 */
[----:B------:R-:W-:Y:S06]  /*0460*/  BRA.U !UP4, `(.L_x_8) ;  /* 0x000000010c207547 */ /* 0x000fec000b800000 */
[----:B------:R-:W-:Y:S01]  /*0470*/  UISETP.NE.U32.AND UP2, UPT, UR8, URZ, UPT ;  /* 0x000000ff0800728c */ /* 0x000fe2000bf45070 */
[----:B-----5:R-:W-:Y:S01]  /*0480*/  FSETP.NEU.AND P0, PT, R41, RZ, PT ;  /* 0x000000ff2900720b */ /* 0x020fe20003f0d000 */
[----:B------:R-:W-:Y:S02]  /*0490*/  USEL UR4, URZ, 0xffffffff, UP1 ;  /* 0xffffffffff047887 */ /* 0x000fe40008800000 */
[----:B------:R-:W-:-:S10]  /*04a0*/  UISETP.NE.AND.EX UP2, UPT, UR9, URZ, UPT, UP2 ;  /* 0x000000ff0900728c */ /* 0x000fd4000bf45320 */
[----:B------:R-:W-:Y:S01]  /*04b0*/  VOTEU.ANY UP0, P0 ;  /* 0x0000000000ff7886 */ /* 0x000fe20000000100 */
[----:B------:R-:W-:-:S04]  /*04c0*/  @!UP2 USEL UR4, URZ, 0xffffffff, UP0 ;  /* 0xffffffffff04a887 */ /* 0x000fc80008000000 */
[----:B------:R-:W-:-:S04]  /*04d0*/  ULOP3.LUT UR4, UR4, 0x1, URZ, 0xc0, !UPT ;  /* 0x0000000104047892 */ /* 0x000fc8000f8ec0ff */
[----:B------:R-:W-:-:S11]  /*04e0*/  UISETP.NE.U32.AND UP3, UPT, UR4, 0x1, UPT ;  /* 0x000000010400788c */ /* 0x000fd6000bf65070 */
.L_x_8:
[----:B-1----:R-:W1:Y:S01]  /*04f0*/  SHFL.IDX PT, R2, R86, RZ, 0x1f ;  /* 0x00001fff56027589 */ /* 0x002e6200000e0000 */
[----:B------:R-:W-:Y:S01]  /*0500*/  UISETP.NE.AND UP6, UPT, UR18, 0x2, UPT ;  /* 0x000000021200788c */ /* 0x000fe2000bfc5270 */
[----:B-1----:R-:W-:-:S13]  /*0510*/  ISETP.NE.AND P0, PT, R2, RZ, PT ;  /* 0x000000ff0200720c */ /* 0x002fda0003f05270 */
[----:B------:R-:W-:Y:S05]  /*0520*/  @P0 BRA `(.L_x_9) ;  /* 0x0000000000600947 */ /* 0x000fea0003800000 */
[----:B------:R-:W1:Y:S01]  /*0530*/  S2UR UR4, SR_CgaCtaId ;  /* 0x00000000000479c3 */ /* 0x000e620000008800 */
[----:B------:R-:W-:Y:S01]  /*0540*/  UMOV UR5, 0x400 ;  /* 0x0000040000057882 */ /* 0x000fe20000000000 */
[----:B------:R-:W-:Y:S01]  /*0550*/  UMOV UR8, 0x1 ;  /* 0x0000000100087882 */ /* 0x000fe20000000000 */
[----:B------:R-:W-:Y:S01]  /*0560*/  UMOV UR6, 0x2 ;  /* 0x0000000200067882 */ /* 0x000fe20000000000 */
[----:B------:R-:W-:-:S04]  /*0570*/  UIADD3 UR8, UPT, UPT, -UR8, 0x100000, URZ ;  /* 0x0010000008087890 */ /* 0x000fc8000fffe1ff */
[----:B------:R-:W-:Y:S02]  /*0580*/  USHF.L.U32 UR9, UR8, 0xb, URZ ;  /* 0x0000000b08097899 */ /* 0x000fe400080006ff */
[----:B------:R-:W-:Y:S02]  /*0590*/  USHF.L.U32 UR8, UR8, 0x1, URZ ;  /* 0x0000000108087899 */ /* 0x000fe400080006ff */
[----:B------:R-:W-:-:S04]  /*05a0*/  UIADD3 UR6, UPT, UPT, -UR6, 0x100000, URZ ;  /* 0x0010000006067890 */ /* 0x000fc8000fffe1ff */
[----:B------:R-:W-:Y:S02]  /*05b0*/  USHF.L.U32 UR7, UR6, 0xb, URZ ;  /* 0x0000000b06077899 */ /* 0x000fe400080006ff */
[----:B------:R-:W-:Y:S01]  /*05c0*/  USHF.L.U32 UR6, UR6, 0x1, URZ ;  /* 0x0000000106067899 */ /* 0x000fe200080006ff */
[----:B------:R-:W-:Y:S01]  /*05d0*/  ELECT P0, URZ, PT ;  /* 0x0000000000ff782f */ /* 0x000fe20003800000 */
[----:B-1----:R-:W-:Y:S01]  /*05e0*/  ULEA UR4, UR4, UR5, 0x18 ;  /* 0x0000000504047291 */ /* 0x002fe2000f8ec0ff */
[----:B------:R-:W1:Y:S11]  /*05f0*/  FENCE.VIEW.ASYNC.S ;  /* 0x00000000000073c6 */ /* 0x000e760000000000 */
[----:B-1----:R1:W3:Y:S01]  /*0600*/  SYNCS.EXCH.64 URZ, [UR4], UR8 ;  /* 0x0000000804ff75b2 */ /* 0x0022e20008000100 */
[----:B------:R1:W4:Y:S01]  /*0610*/  SYNCS.EXCH.64 URZ, [UR4+0x28], UR6 ;  /* 0x0000280604ff75b2 */ /* 0x0003220008000100 */
[----:B------:R1:W1:Y:S01]  /*0620*/  SYNCS.EXCH.64 URZ, [UR4+0x8], UR8 ;  /* 0x0000080804ff75b2 */ /* 0x0002620008000100 */
[----:B------:R1:W1:Y:S01]  /*0630*/  SYNCS.EXCH.64 URZ, [UR4+0x30], UR6 ;  /* 0x0000300604ff75b2 */ /* 0x0002620008000100 */
[----:B------:R1:W1:Y:S01]  /*0640*/  SYNCS.EXCH.64 URZ, [UR4+0x10], UR8 ;  /* 0x0000100804ff75b2 */ /* 0x0002620008000100 */
[----:B------:R1:W1:Y:S01]  /*0650*/  SYNCS.EXCH.64 URZ, [UR4+0x38], UR6 ;  /* 0x0000380604ff75b2 */ /* 0x0002620008000100 */
[----:B------:R1:W1:Y:S01]  /*0660*/  SYNCS.EXCH.64 URZ, [UR4+0x18], UR8 ;  /* 0x0000180804ff75b2 */ /* 0x0002620008000100 */
[----:B------:R1:W1:Y:S01]  /*0670*/  SYNCS.EXCH.64 URZ, [UR4+0x40], UR6 ;  /* 0x0000400604ff75b2 */ /* 0x0002620008000100 */
[----:B------:R1:W1:Y:S01]  /*0680*/  SYNCS.EXCH.64 URZ, [UR4+0x20], UR8 ;  /* 0x0000200804ff75b2 */ /* 0x0002620008000100 */
[----:B------:R1:W1:Y:S01]  /*0690*/  SYNCS.EXCH.64 URZ, [UR4+0x48], UR6 ;  /* 0x0000480604ff75b2 */ /* 0x0002620008000100 */
[----:B------:R-:W-:Y:S01]  /*06a0*/  NOP ;  /* 0x0000000000007918 */ /* 0x000fe20000000000 */
.L_x_9:
[----:B------:R-:W2:Y:S01]  /*06b0*/  SHFL.IDX PT, R2, R86, RZ, 0x1f ;  /* 0x00001fff56027589 */ /* 0x000ea200000e0000 */
[----:B------:R-:W-:Y:S01]  /*06c0*/  NOP ;  /* 0x0000000000007918 */ /* 0x000fe20000000000 */
[----:B--2---:R-:W-:-:S13]  /*06d0*/  ISETP.NE.AND P0, PT, R2, 0x1, PT ;  /* 0x000000010200780c */ /* 0x004fda0003f05270 */
[----:B------:R-:W-:Y:S05]  /*06e0*/  @P0 BRA `(.L_x_10) ;  /* 0x0000000000580947 */ /* 0x000fea0003800000 */
[----:B-1----:R-:W1:Y:S01]  /*06f0*/  S2UR UR4, SR_CgaCtaId ;  /* 0x00000000000479c3 */ /* 0x002e620000008800 */
        /* <DEDUP_REMOVED lines=12> */
[----:B-1----:R2:W1:Y:S01]  /*07c0*/  SYNCS.EXCH.64 URZ, [UR4+0x50], UR8 ;  /* 0x0000500804ff75b2 */ /* 0x0024620008000100 */
[----:B------:R2:W1:Y:S01]  /*07d0*/  SYNCS.EXCH.64 URZ, [UR4+0x70], UR6 ;  /* 0x0000700604ff75b2 */ /* 0x0004620008000100 */
[----:B------:R2:W1:Y:S01]  /*07e0*/  SYNCS.EXCH.64 URZ, [UR4+0x58], UR8 ;  /* 0x0000580804ff75b2 */ /* 0x0004620008000100 */
[----:B------:R2:W1:Y:S01]  /*07f0*/  SYNCS.EXCH.64 URZ, [UR4+0x78], UR6 ;  /* 0x0000780604ff75b2 */ /* 0x0004620008000100 */
[----:B------:R2:W1:Y:S01]  /*0800*/  SYNCS.EXCH.64 URZ, [UR4+0x60], UR8 ;  /* 0x0000600804ff75b2 */ /* 0x0004620008000100 */
[----:B------:R2:W1:Y:S01]  /*0810*/  SYNCS.EXCH.64 URZ, [UR4+0x80], UR6 ;  /* 0x0000800604ff75b2 */ /* 0x0004620008000100 */
[----:B------:R2:W1:Y:S01]  /*0820*/  SYNCS.EXCH.64 URZ, [UR4+0x68], UR8 ;  /* 0x0000680804ff75b2 */ /* 0x0004620008000100 */
[----:B------:R2:W1:Y:S02]  /*0830*/  SYNCS.EXCH.64 URZ, [UR4+0x88], UR6 ;  /* 0x0000880604ff75b2 */ /* 0x0004640008000100 */
[----:B--2---:R-:W-:Y:S01]  /*0840*/  NOP ;  /* 0x0000000000007918 */ /* 0x004fe20000000000 */
.L_x_10:
[----:B------:R-:W2:Y:S01]  /*0850*/  SHFL.IDX PT, R2, R86, RZ, 0x1f ;  /* 0x00001fff56027589 */ /* 0x000ea200000e0000 */
[----:B------:R-:W-:Y:S01]  /*0860*/  NOP ;  /* 0x0000000000007918 */ /* 0x000fe20000000000 */
[----:B--2---:R-:W-:-:S13]  /*0870*/  ISETP.NE.AND P0, PT, R2, 0x3, PT ;  /* 0x000000030200780c */ /* 0x004fda0003f05270 */
[----:B------:R-:W-:Y:S05]  /*0880*/  @P0 BRA `(.L_x_11) ;  /* 0x0000000000300947 */ /* 0x000fea0003800000 */
[----:B-1----:R-:W1:Y:S01]  /*0890*/  S2UR UR4, SR_CgaCtaId ;  /* 0x00000000000479c3 */ /* 0x002e620000008800 */
[----:B------:R-:W-:Y:S01]  /*08a0*/  UMOV UR6, 0x400 ;  /* 0x0000040000067882 */ /* 0x000fe20000000000 */
[----:B------:R-:W-:Y:S01]  /*08b0*/  UMOV UR5, 0x20 ;  /* 0x0000002000057882 */ /* 0x000fe20000000000 */
[----:B------:R-:W-:Y:S01]  /*08c0*/  ELECT P0, URZ, PT ;  /* 0x0000000000ff782f */ /* 0x000fe20003800000 */
[----:B-1----:R-:W-:Y:S02]  /*08d0*/  ULEA UR6, UR4, UR6, 0x18 ;  /* 0x0000000604067291 */ /* 0x002fe4000f8ec0ff */
[----:B------:R-:W-:-:S04]  /*08e0*/  UIADD3 UR4, UPT, UPT, -UR5, 0x100000, URZ ;  /* 0x0010000005047890 */ /* 0x000fc8000fffe1ff */
[----:B------:R-:W-:Y:S02]  /*08f0*/  USHF.L.U32 UR5, UR4, 0xb, URZ ;  /* 0x0000000b04057899 */ /* 0x000fe400080006ff */
[----:B------:R-:W-:Y:S01]  /*0900*/  USHF.L.U32 UR4, UR4, 0x1, URZ ;  /* 0x0000000104047899 */ /* 0x000fe200080006ff */
[----:B------:R-:W1:Y:S11]  /*0910*/  FENCE.VIEW.ASYNC.S ;  /* 0x00000000000073c6 */ /* 0x000e760000000000 */
[----:B-1----:R2:W1:Y:S01]  /*0920*/  SYNCS.EXCH.64 URZ, [UR6+0x90], UR4 ;  /* 0x0000900406ff75b2 */ /* 0x0024620008000100 */
[----:B------:R2:W1:Y:S02]  /*0930*/  SYNCS.EXCH.64 URZ, [UR6+0x98], UR4 ;  /* 0x0000980406ff75b2 */ /* 0x0004640008000100 */
[----:B--2---:R-:W-:Y:S01]  /*0940*/  NOP ;  /* 0x0000000000007918 */ /* 0x004fe20000000000 */
.L_x_11:
[----:B------:R-:W2:Y:S01]  /*0950*/  SHFL.IDX PT, R2, R86, RZ, 0x1f ;  /* 0x00001fff56027589 */ /* 0x000ea200000e0000 */
[----:B------:R-:W-:Y:S01]  /*0960*/  NOP ;  /* 0x0000000000007918 */ /* 0x000fe20000000000 */
[----:B--2---:R-:W-:-:S13]  /*0970*/  ISETP.NE.AND P0, PT, R2, 0x4, PT ;  /* 0x000000040200780c */ /* 0x004fda0003f05270 */
[----:B------:R-:W-:Y:S05]  /*0980*/  @P0 BRA `(.L_x_12) ;  /* 0x00000000004c0947 */ /* 0x000fea0003800000 */
[----:B-1----:R-:W1:Y:S01]  /*0990*/  S2UR UR6, SR_CgaCtaId ;  /* 0x00000000000679c3 */ /* 0x002e620000008800 */
[----:B------:R-:W-:Y:S01]  /*09a0*/  UMOV UR4, 0x1e0 ;  /* 0x000001e000047882 */ /* 0x000fe20000000000 */
[----:B------:R-:W-:Y:S01]  /*09b0*/  UMOV UR5, 0x400 ;  /* 0x0000040000057882 */ /* 0x000fe20000000000 */
[----:B------:R-:W-:Y:S01]  /*09c0*/  USEL UR4, UR4, 0x1a0, UP3 ;  /* 0x000001a004047887 */ /* 0x000fe20009800000 */
[----:B------:R-:W-:Y:S01]  /*09d0*/  UMOV UR8, 0x1 ;  /* 0x0000000100087882 */ /* 0x000fe20000000000 */
[----:B------:R-:W-:Y:S01]  /*09e0*/  ELECT P0, URZ, PT ;  /* 0x0000000000ff782f */ /* 0x000fe20003800000 */
[----:B------:R-:W-:-:S04]  /*09f0*/  UIADD3 UR8, UPT, UPT, -UR8, 0x100000, URZ ;  /* 0x0010000008087890 */ /* 0x000fc8000fffe1ff */
[----:B------:R-:W-:Y:S02]  /*0a00*/  USHF.L.U32 UR9, UR8, 0xb, URZ ;  /* 0x0000000b08097899 */ /* 0x000fe400080006ff */
[----:B------:R-:W-:Y:S02]  /*0a10*/  USHF.L.U32 UR8, UR8, 0x1, URZ ;  /* 0x0000000108087899 */ /* 0x000fe400080006ff */
[----:B-1----:R-:W-:Y:S02]  /*0a20*/  ULEA UR6, UR6, UR5, 0x18 ;  /* 0x0000000506067291 */ /* 0x002fe4000f8ec0ff */
[----:B------:R-:W-:-:S04]  /*0a30*/  UIADD3 UR4, UPT, UPT, -UR4, 0x100000, URZ ;  /* 0x0010000004047890 */ /* 0x000fc8000fffe1ff */
[----:B------:R-:W-:Y:S02]  /*0a40*/  USHF.L.U32 UR5, UR4, 0xb, URZ ;  /* 0x0000000b04057899 */ /* 0x000fe400080006ff */
[----:B------:R-:W-:Y:S01]  /*0a50*/  USHF.L.U32 UR4, UR4, 0x1, URZ ;  /* 0x0000000104047899 */ /* 0x000fe200080006ff */
[----:B------:R-:W1:Y:S03]  /*0a60*/  FENCE.VIEW.ASYNC.S ;  /* 0x00000000000073c6 */ /* 0x000e660000000000 */
[----:B-1----:R2:W1:Y:S08]  /*0a70*/  SYNCS.EXCH.64 URZ, [UR6+0xa0], UR8 ;  /* 0x0000a00806ff75b2 */ /* 0x0024700008000100 */
[----:B------:R2:W1:Y:S01]  /*0a80*/  SYNCS.EXCH.64 URZ, [UR6+0xb0], UR4 ;  /* 0x0000b00406ff75b2 */ /* 0x0004620008000100 */
[----:B------:R2:W1:Y:S01]  /*0a90*/  SYNCS.EXCH.64 URZ, [UR6+0xa8], UR8 ;  /* 0x0000a80806ff75b2 */ /* 0x0004620008000100 */
[----:B------:R2:W1:Y:S02]  /*0aa0*/  SYNCS.EXCH.64 URZ, [UR6+0xb8], UR4 ;  /* 0x0000b80406ff75b2 */ /* 0x0004640008000100 */
[----:B--2---:R-:W-:Y:S01]  /*0ab0*/  NOP ;  /* 0x0000000000007918 */ /* 0x004fe20000000000 */
.L_x_12:
        /* <DEDUP_REMOVED lines=26> */
.L_x_13:
[----:B------:R-:W2:Y:S01]  /*0c60*/  SHFL.IDX PT, R2, R86, RZ, 0x1f ;  /* 0x00001fff56027589 */ /* 0x000ea200000e0000 */
[----:B------:R-:W-:Y:S01]  /*0c70*/  NOP ;  /* 0x0000000000007918 */ /* 0x000fe20000000000 */
[----:B--2---:R-:W-:-:S13]  /*0c80*/  ISETP.NE.AND P0, PT, R2, 0x3, PT ;  /* 0x000000030200780c */ /* 0x004fda0003f05270 */
[----:B------:R-:W-:Y:S05]  /*0c90*/  @P0 BRA `(.L_x_14) ;  /* 0x0000000000380947 */ /* 0x000fea0003800000 */
[----:B------:R-:W2:Y:S01]  /*0ca0*/  S2UR UR5, SR_CgaCtaId ;  /* 0x00000000000579c3 */ /* 0x000ea20000008800 */
[----:B-1----:R-:W-:Y:S01]  /*0cb0*/  UMOV UR4, 0x400 ;  /* 0x0000040000047882 */ /* 0x002fe20000000000 */
[----:B------:R-:W-:Y:S01]  /*0cc0*/  UMOV UR6, 0x20 ;  /* 0x0000002000067882 */ /* 0x000fe20000000000 */
[----:B------:R-:W-:Y:S01]  /*0cd0*/  ELECT P0, URZ, PT ;  /* 0x0000000000ff782f */ /* 0x000fe20003800000 */
[----:B------:R-:W-:-:S04]  /*0ce0*/  UIADD3 UR6, UPT, UPT, -UR6, 0x100000, URZ ;  /* 0x0010000006067890 */ /* 0x000fc8000fffe1ff */
[----:B------:R-:W-:Y:S02]  /*0cf0*/  USHF.L.U32 UR7, UR6, 0xb, URZ ;  /* 0x0000000b06077899 */ /* 0x000fe400080006ff */
[----:B------:R-:W-:Y:S02]  /*0d00*/  USHF.L.U32 UR6, UR6, 0x1, URZ ;  /* 0x0000000106067899 */ /* 0x000fe400080006ff */
[----:B--2---:R-:W-:Y:S01]  /*0d10*/  ULEA UR4, UR5, UR4, 0x18 ;  /* 0x0000000405047291 */ /* 0x004fe2000f8ec0ff */
[----:B------:R-:W1:Y:S11]  /*0d20*/  FENCE.VIEW.ASYNC.S ;  /* 0x00000000000073c6 */ /* 0x000e760000000000 */
[----:B-1----:R2:W1:Y:S01]  /*0d30*/  SYNCS.EXCH.64 URZ, [UR4+0x100], UR6 ;  /* 0x0001000604ff75b2 */ /* 0x0024620008000100 */
[----:B------:R2:W1:Y:S01]  /*0d40*/  SYNCS.EXCH.64 URZ, [UR4+0x110], UR6 ;  /* 0x0001100604ff75b2 */ /* 0x0004620008000100 */
[----:B------:R2:W1:Y:S01]  /*0d50*/  SYNCS.EXCH.64 URZ, [UR4+0x108], UR6 ;  /* 0x0001080604ff75b2 */ /* 0x0004620008000100 */
[----:B------:R2:W1:Y:S02]  /*0d60*/  SYNCS.EXCH.64 URZ, [UR4+0x118], UR6 ;  /* 0x0001180604ff75b2 */ /* 0x0004640008000100 */
[----:B--2---:R-:W-:Y:S01]  /*0d70*/  NOP ;  /* 0x0000000000007918 */ /* 0x004fe20000000000 */
.L_x_14:
[----:B-1----:R-:W1:Y:S01]  /*0d80*/  LDCU UR4, c[0x0][0x36c] ;  /* 0x00006d80ff0477ac */ /* 0x002e620008000800 */
[----:B------:R-:W-:Y:S01]  /*0d90*/  ISETP.NE.OR P3, PT, R0, 0x2, !P3 ;  /* 0x000000020000780c */ /* 0x000fe20005f65670 */
[----:B------:R-:W-:Y:S01]  /*0da0*/  NOP ;  /* 0x0000000000007918 */ /* 0x000fe20000000000 */
[----:B------:R-:W-:Y:S01]  /*0db0*/  LOP3.LUT R0, R95, 0x1f, RZ, 0xc0, !PT ;  /* 0x0000001f5f007812 */ /* 0x000fe200078ec0ff */
[----:B------:R-:W-:Y:S02]  /*0dc0*/  UISETP.NE.AND UP4, UPT, UR18, URZ, UPT ;  /* 0x000000ff1200728c */ /* 0x000fe4000bf85270 */
[----:B-1----:R-:W-:-:S09]  /*0dd0*/  UISETP.EQ.U32.AND UP5, UPT, UR4, 0x1, UPT ;  /* 0x000000010400788c */ /* 0x002fd2000bfa2070 */
[----:B------:R-:W-:Y:S05]  /*0de0*/  BRA.U !UP5, `(.L_x_15) ;  /* 0x000000010d087547 */ /* 0x000fea000b800000 */
[----:B---34-:R-:W-:Y:S01]  /*0df0*/  UCGABAR_ARV ;  /* 0x00000000000079c7 */ /* 0x018fe20008000000 */
[----:B------:R-:W-:Y:S05]  /*0e00*/  BRA `(.L_x_16) ;  /* 0x0000000000047947 */ /* 0x000fea0003800000 */
.L_x_15:
[----:B---34-:R-:W-:Y:S01]  /*0e10*/  NOP ;  /* 0x0000000000007918 */ /* 0x018fe20000000000 */
.L_x_16:
[----:B------:R-:W1:Y:S01]  /*0e20*/  S2UR UR30, SR_CTAID.X ;  /* 0x00000000001e79c3 */ /* 0x000e620000002500 */
[----:B------:R-:W-:-:S05]  /*0e30*/  CS2R.32 R87, SR_CgaSize ;  /* 0x0000000000577805 */ /* 0x000fca0000008a00 */
[----:B------:R-:W-:-:S05]  /*0e40*/  IMAD R87, R87, -0xa0, RZ ;  /* 0xffffff6057577824 */ /* 0x000fca00078e02ff */
[----:B------:R-:W-:-:S14]  /*0e50*/  R2UR UR5, R87 ;  /* 0x00000000570572ca */ /* 0x000fdc00000e0000 */
[----:B------:R-:W2:Y:S01]  /*0e60*/  LDCU UR5, c[0x0][UR5+0x2b0] ;  /* 0x00005600050577ac */ /* 0x000ea20008000800 */
[----:B------:R-:W-:-:S05]  /*0e70*/  CS2R.32 R87, SR_CgaSize ;  /* 0x0000000000577805 */ /* 0x000fca0000008a00 */
[----:B------:R-:W-:-:S05]  /*0e80*/  IMAD R87, R87, -0xa0, RZ ;  /* 0xffffff6057577824 */ /* 0x000fca00078e02ff */
[----:B------:R-:W-:-:S14]  /*0e90*/  R2UR UR4, R87 ;  /* 0x00000000570472ca */ /* 0x000fdc00000e0000 */
[----:B------:R-:W3:Y:S01]  /*0ea0*/  LDCU UR4, c[0x0][UR4+0x2b4] ;  /* 0x00005680040477ac */ /* 0x000ee20008000800 */
[----:B------:R-:W4:Y:S01]  /*0eb0*/  S2UR UR31, SR_CTAID.Y ;  /* 0x00000000001f79c3 */ /* 0x000f220000002600 */
[----:B------:R-:W-:-:S05]  /*0ec0*/  CS2R.32 R87, SR_CgaSize ;  /* 0x0000000000577805 */ /* 0x000fca0000008a00 */
[----:B------:R-:W-:-:S05]  /*0ed0*/  IMAD R87, R87, -0xa0, RZ ;  /* 0xffffff6057577824 */ /* 0x000fca00078e02ff */
[----:B------:R-:W-:-:S14]  /*0ee0*/  R2UR UR7, R87 ;  /* 0x00000000570772ca */ /* 0x000fdc00000e0000 */
[----:B------:R-:W3:Y:S01]  /*0ef0*/  LDCU UR7, c[0x0][UR7+0x2a0] ;  /* 0x00005400070777ac */ /* 0x000ee20008000800 */
[----:B------:R-:W-:-:S05]  /*0f00*/  CS2R.32 R87, SR_CgaSize ;  /* 0x0000000000577805 */ /* 0x000fca0000008a00 */
[----:B------:R-:W-:-:S05]  /*0f10*/  IMAD R87, R87, -0xa0, RZ ;  /* 0xffffff6057577824 */ /* 0x000fca00078e02ff */
[----:B------:R-:W-:-:S14]  /*0f20*/  R2UR UR59, R87 ;  /* 0x00000000573b72ca */ /* 0x000fdc00000e0000 */
[----:B------:R-:W3:Y:S01]  /*0f30*/  LDCU UR59, c[0x0][UR59+0x2a4] ;  /* 0x000054803b3b77ac */ /* 0x000ee20008000800 */
[----:B------:R-:W3:Y:S01]  /*0f40*/  S2UR UR8, SR_CgaCtaId ;  /* 0x00000000000879c3 */ /* 0x000ee20000008800 */
[----:B------:R-:W3:Y:S01]  /*0f50*/  LDCU UR19, c[0x0][0xb24] ;  /* 0x00016480ff1377ac */ /* 0x000ee20008000800 */
[----:B------:R-:W3:Y:S01]  /*0f60*/  LDCU UR42, c[0x0][0xb24] ;  /* 0x00016480ff2a77ac */ /* 0x000ee20008000800 */
[----:B-1----:R-:W-:Y:S01]  /*0f70*/  I2FP.F32.U32 R3, UR30 ;  /* 0x0000001e00037c45 */ /* 0x002fe20008201000 */
[----:B------:R-:W1:Y:S04]  /*0f80*/  LDCU UR22, c[0x0][0xb30] ;  /* 0x00016600ff1677ac */ /* 0x000e680008000800 */
[----:B--2---:R-:W-:Y:S01]  /*0f90*/  FMUL R3, R3, UR5 ;  /* 0x0000000503037c20 */ /* 0x004fe20008400000 */
[----:B----4-:R-:W-:-:S05]  /*0fa0*/  I2FP.F32.U32 R2, UR31 ;  /* 0x0000001f00027c45 */ /* 0x010fca0008201000 */
[----:B------:R-:W2:Y:S01]  /*0fb0*/  F2I.U32.TRUNC.NTZ R3, R3 ;  /* 0x0000000300037305 */ /* 0x000ea2000020f000 */
[----:B---3--:R-:W-:Y:S01]  /*0fc0*/  FMUL R2, R2, UR4 ;  /* 0x0000000402027c20 */ /* 0x008fe20008400000 */
[----:B------:R-:W-:-:S06]  /*0fd0*/  USHF.L.U32 UR28, UR8, 0xe, URZ ;  /* 0x0000000e081c7899 */ /* 0x000fcc00080006ff */
[----:B------:R-:W3:Y:S01]  /*0fe0*/  F2I.U32.TRUNC.NTZ R2, R2 ;  /* 0x0000000200027305 */ /* 0x000ee2000020f000 */
[----:B------:R-:W-:Y:S01]  /*0ff0*/  ULOP3.LUT UR28, UR28, 0x4000, URZ, 0xc0, !UPT ;  /* 0x000040001c1c7892 */ /* 0x000fe2000f8ec0ff */
[----:B--2---:R-:W-:Y:S02]  /*1000*/  R2UR UR4, R3 ;  /* 0x00000000030472ca */ /* 0x004fe400000e0000 */
[----:B---3--:R-:W-:Y:S02]  /*1010*/  R2UR UR6, R2 ;  /* 0x00000000020672ca */ /* 0x008fe400000e0000 */
[----:B------:R-:W-:-:S09]  /*1020*/  PRMT R2, RZ, 0x7610, R2 ;  /* 0x00007610ff027816 */ /* 0x000fd20000000002 */
[----:B------:R-:W-:-:S04]  /*1030*/  UIADD3 UR5, UPT, UPT, -UR4, URZ, URZ ;  /* 0x000000ff04057290 */ /* 0x000fc8000fffe1ff */
[----:B------:R-:W-:Y:S02]  /*1040*/  UIMAD UR5, UR7, UR5, UR30 ;  /* 0x00000005070572a4 */ /* 0x000fe4000f8e021e */
[----:B------:R-:W-:-:S04]  /*1050*/  UIADD3 UR4, UPT, UPT, -UR6, URZ, URZ ;  /* 0x000000ff06047290 */ /* 0x000fc8000fffe1ff */
[----:B------:R-:W-:Y:S01]  /*1060*/  IMAD.U32 R87, RZ, RZ, UR5 ;  /* 0x00000005ff577e24 */ /* 0x000fe2000f8e00ff */
[----:B------:R-:W-:Y:S01]  /*1070*/  UIMAD UR59, UR59, UR4, UR31 ;  /* 0x000000043b3b72a4 */ /* 0x000fe2000f8e021f */
[----:B-1----:R-:W-:Y:S11]  /*1080*/  BRA.U UP4, `(.L_x_17) ;  /* 0x0000000104287547 */ /* 0x002ff6000b800000 */
[----:B------:R-:W-:Y:S01]  /*1090*/  R2UR UR6, R87 ;  /* 0x00000000570672ca */ /* 0x000fe200000e0000 */
[----:B------:R-:W-:-:S12]  /*10a0*/  UISETP.NE.AND UP0, UPT, UR59, URZ, UPT ;  /* 0x000000ff3b00728c */ /* 0x000fd8000bf05270 */
[----:B------:R-:W-:-:S04]  /*10b0*/  UISETP.EQ.OR UP0, UPT, UR6, URZ, !UP0 ;  /* 0x000000ff0600728c */ /* 0x000fc8000c702670 */
[----:B------:R-:W-:Y:S02]  /*10c0*/  USEL UR5, URZ, 0x1, !UP0 ;  /* 0x00000001ff057887 */ /* 0x000fe4000c000000 */
[----:B------:R-:W-:-:S04]  /*10d0*/  UISETP.NE.AND UP0, UPT, UR59, URZ, UPT ;  /* 0x000000ff3b00728c */ /* 0x000fc8000bf05270 */
[----:B------:R-:W-:Y:S02]  /*10e0*/  USEL UR4, URZ, 0x2, UP0 ;  /* 0x00000002ff047887 */ /* 0x000fe40008000000 */
[----:B------:R-:W-:-:S04]  /*10f0*/  UISETP.NE.AND UP0, UPT, UR6, 0x1, UPT ;  /* 0x000000010600788c */ /* 0x000fc8000bf05270 */
[----:B------:R-:W-:-:S04]  /*1100*/  USEL UR4, UR4, 0x2, UP0 ;  /* 0x0000000204047887 */ /* 0x000fc80008000000 */
[----:B------:R-:W-:-:S06]  /*1110*/  UIADD3 UR4, UPT, UPT, UR5, UR4, URZ ;  /* 0x0000000405047290 */ /* 0x000fcc000fffe0ff */
[----:B------:R-:W-:-:S07]  /*1120*/  MOV R2, UR4 ;  /* 0x0000000400027c02 */ /* 0x000fce0008000f00 */
.L_x_17:
[----:B------:R-:W1:Y:S01]  /*1130*/  S2UR UR36, SR_CTAID.Z ;  /* 0x00000000002479c3 */ /* 0x000e620000002700 */
[----:B------:R-:W-:-:S09]  /*1140*/  UISETP.GE.AND UP0, UPT, UR19, 0x1, UPT ;  /* 0x000000011300788c */ /* 0x000fd2000bf06270 */
[----:B------:R-:W-:Y:S05]  /*1150*/  BRA.U !UP0, `(.L_x_18) ;  /* 0x0000000108d47547 */ /* 0x000fea000b800000 */
[----:B------:R-:W2:Y:S01]  /*1160*/  LDCU.128 UR12, c[0x0][0xb10] ;  /* 0x00016200ff0c77ac */ /* 0x000ea20008000c00 */
[----:B------:R-:W3:Y:S01]  /*1170*/  LDCU UR20, c[0x0][0xb0c] ;  /* 0x00016180ff1477ac */ /* 0x000ee20008000800 */
[----:B------:R-:W4:Y:S01]  /*1180*/  LDCU UR6, c[0x0][0x370] ;  /* 0x00006e00ff0677ac */ /* 0x000f220008000800 */
[----:B------:R-:W1:Y:S01]  /*1190*/  LDCU UR7, c[0x0][0x374] ;  /* 0x00006e80ff0777ac */ /* 0x000e620008000800 */
[----:B------:R-:W1:Y:S01]  /*11a0*/  LDCU UR21, c[0x0][0xb20] ;  /* 0x00016400ff1577ac */ /* 0x000e620008000800 */
[----:B--2---:R-:W-:Y:S02]  /*11b0*/  UIMAD.WIDE.U32 UR4, UR30, UR12, URZ ;  /* 0x0000000c1e0472a5 */ /* 0x004fe4000f8e00ff */
[----:B---3--:R-:W-:Y:S01]  /*11c0*/  UISETP.NE.AND UP0, UPT, UR20, 0x1, UPT ;  /* 0x000000011400788c */ /* 0x008fe2000bf05270 */
[----:B------:R-:W2:Y:S01]  /*11d0*/  LDCU.64 UR8, c[0x0][0xb28] ;  /* 0x00016500ff0877ac */ /* 0x000ea20008000a00 */
[----:B----4-:R-:W-:-:S03]  /*11e0*/  UIMAD.WIDE.U32 UR10, UR6, UR12, URZ ;  /* 0x0000000c060a72a5 */ /* 0x010fc6000f8e00ff */
[----:B------:R-:W-:Y:S01]  /*11f0*/  UMOV UR4, UR5 ;  /* 0x0000000500047c82 */ /* 0x000fe20008000000 */
[----:B------:R-:W-:Y:S02]  /*1200*/  UISETP.NE.AND UP2, UPT, UR19, 0x1, UPT ;  /* 0x000000011300788c */ /* 0x000fe4000bf45270 */
[----:B------:R-:W-:Y:S01]  /*1210*/  USHF.R.U32.HI UR4, URZ, UR13, UR4 ;  /* 0x0000000dff047299 */ /* 0x000fe20008011604 */
[----:B------:R-:W-:Y:S01]  /*1220*/  UMOV UR10, UR11 ;  /* 0x0000000b000a7c82 */ /* 0x000fe20008000000 */
[----:B------:R-:W-:Y:S02]  /*1230*/  UIMAD.WIDE.U32 UR16, UR31, UR15, URZ ;  /* 0x0000000f1f1072a5 */ /* 0x000fe4000f8e00ff */
[----:B------:R-:W-:Y:S02]  /*1240*/  USEL UR5, UR30, UR4, !UP0 ;  /* 0x000000041e057287 */ /* 0x000fe4000c000000 */
[----:B------:R-:W-:Y:S02]  /*1250*/  @UP0 USHF.R.U32.HI UR6, URZ, UR13, UR10 ;  /* 0x0000000dff060299 */ /* 0x000fe4000801160a */
[----:B------:R-:W-:-:S02]  /*1260*/  UISETP.NE.AND UP0, UPT, UR14, 0x1, UPT ;  /* 0x000000010e00788c */ /* 0x000fc4000bf05270 */
[----:B-1----:R-:W-:Y:S02]  /*1270*/  UIMAD.WIDE.U32 UR10, UR7, UR15, URZ ;  /* 0x0000000f070a72a5 */ /* 0x002fe4000f8e00ff */
[----:B--2---:R-:W-:Y:S01]  /*1280*/  UIMAD.WIDE.U32 UR12, UR6, UR8, URZ ;  /* 0x00000008060c72a5 */ /* 0x004fe2000f8e00ff */
[----:B------:R-:W-:Y:S02]  /*1290*/  UMOV UR4, UR17 ;  /* 0x0000001100047c82 */ /* 0x000fe40008000000 */
[----:B------:R-:W-:Y:S02]  /*12a0*/  USHF.R.U32.HI UR4, URZ, UR21, UR4 ;  /* 0x00000015ff047299 */ /* 0x000fe40008011604 */
[----:B------:R-:W-:Y:S02]  /*12b0*/  UMOV UR10, UR11 ;  /* 0x0000000b000a7c82 */ /* 0x000fe40008000000 */
[----:B------:R-:W-:Y:S01]  /*12c0*/  UMOV UR12, UR13 ;  /* 0x0000000d000c7c82 */ /* 0x000fe20008000000 */
[----:B------:R-:W-:-:S02]  /*12d0*/  @UP0 USHF.R.U32.HI UR7, URZ, UR21, UR10 ;  /* 0x00000015ff070299 */ /* 0x000fc4000801160a */
[----:B------:R-:W-:Y:S02]  /*12e0*/  USEL UR4, UR31, UR4, !UP0 ;  /* 0x000000041f047287 */ /* 0x000fe4000c000000 */
[----:B------:R-:W-:Y:S02]  /*12f0*/  UIMAD.WIDE.U32 UR10, UR7, UR8, URZ ;  /* 0x00000008070a72a5 */ /* 0x000fe4000f8e00ff */
[----:B------:R-:W-:Y:S02]  /*1300*/  @UP2 USHF.R.U32.HI UR6, URZ, UR9, UR12 ;  /* 0x00000009ff062299 */ /* 0x000fe4000801160c */
[----:B------:R-:W-:-:S03]  /*1310*/  UIMAD.WIDE.U32 UR12, UR4, UR8, URZ ;  /* 0x00000008040c72a5 */ /* 0x000fc6000f8e00ff */
[----:B------:R-:W-:Y:S02]  /*1320*/  UMOV UR10, UR11 ;  /* 0x0000000b000a7c82 */ /* 0x000fe40008000000 */
[----:B------:R-:W-:Y:S02]  /*1330*/  @UP2 USHF.R.U32.HI UR7, URZ, UR9, UR10 ;  /* 0x00000009ff072299 */ /* 0x000fe4000801160a */
[----:B------:R-:W-:Y:S02]  /*1340*/  UIMAD UR10, UR6, UR19, URZ ;  /* 0x00000013060a72a4 */ /* 0x000fe4000f8e02ff */
[----:B------:R-:W-:-:S04]  /*1350*/  UIMAD UR7, UR7, UR19, URZ ;  /* 0x00000013070772a4 */ /* 0x000fc8000f8e02ff */
[----:B------:R-:W-:-:S03]  /*1360*/  UISETP.GE.AND UP0, UPT, UR4, UR7, UPT ;  /* 0x000000070400728c */ /* 0x000fc6000bf06270 */
[----:B------:R-:W-:Y:S01]  /*1370*/  UMOV UR7, UR13 ;  /* 0x0000000d00077c82 */ /* 0x000fe20008000000 */
[----:B------:R-:W-:Y:S02]  /*1380*/  UISETP.GE.OR UP0, UPT, UR5, UR10, UP0 ;  /* 0x0000000a0500728c */ /* 0x000fe40008706670 */
[----:B------:R-:W-:Y:S02]  /*1390*/  UIMAD.WIDE.U32 UR10, UR5, UR8, URZ ;  /* 0x00000008050a72a5 */ /* 0x000fe4000f8e00ff */
[----:B------:R-:W-:Y:S02]  /*13a0*/  USHF.R.U32.HI UR7, URZ, UR9, UR7 ;  /* 0x00000009ff077299 */ /* 0x000fe40008011607 */
[----:B------:R-:W-:Y:S02]  /*13b0*/  UIADD3 UR10, UPT, UPT, -UR4, URZ, URZ ;  /* 0x000000ff040a7290 */ /* 0x000fe4000fffe1ff */
[----:B------:R-:W-:Y:S02]  /*13c0*/  USEL UR7, UR4, UR7, !UP2 ;  /* 0x0000000704077287 */ /* 0x000fe4000d000000 */
[----:B------:R-:W-:Y:S01]  /*13d0*/  UIMAD UR10, UR14, UR10, UR31 ;  /* 0x0000000a0e0a72a4 */ /* 0x000fe2000f8e021f */
[----:B------:R-:W-:Y:S01]  /*13e0*/  @!UP0 UMOV UR8, UR11 ;  /* 0x0000000b00088c82 */ /* 0x000fe20008000000 */
[----:B------:R-:W-:-:S02]  /*13f0*/  UIADD3 UR11, UPT, UPT, -UR5, URZ, URZ ;  /* 0x000000ff050b7290 */ /* 0x000fc4000fffe1ff */
[----:B------:R-:W-:Y:S02]  /*1400*/  @!UP0 USHF.R.U32.HI UR8, URZ, UR9, UR8 ;  /* 0x00000009ff088299 */ /* 0x000fe40008011608 */
[----:B------:R-:W-:Y:S02]  /*1410*/  UIADD3 UR9, UPT, UPT, -UR7, URZ, URZ ;  /* 0x000000ff07097290 */ /* 0x000fe4000fffe1ff */
[----:B------:R-:W-:Y:S02]  /*1420*/  @!UP0 USEL UR8, UR5, UR8, !UP2 ;  /* 0x0000000805088287 */ /* 0x000fe4000d000000 */
[----:B------:R-:W-:Y:S02]  /*1430*/  UIMAD UR9, UR19, UR9, UR4 ;  /* 0x00000009130972a4 */ /* 0x000fe4000f8e0204 */
[----:B------:R-:W-:Y:S02]  /*1440*/  @!UP0 UIADD3 UR7, UPT, UPT, UR7, -UR8, URZ ;  /* 0x8000000807078290 */ /* 0x000fe4000fffe0ff */
[----:B------:R-:W-:-:S02]  /*1450*/  @!UP0 UIMAD UR6, UR9, UR6, UR8 ;  /* 0x00000006090682a4 */ /* 0x000fc4000f8e0208 */
[----:B------:R-:W-:Y:S02]  /*1460*/  @!UP0 UIMAD UR4, UR7, UR19, UR5 ;  /* 0x00000013070482a4 */ /* 0x000fe4000f8e0205 */
[----:B------:R-:W-:Y:S02]  /*1470*/  UIMAD UR30, UR20, UR11, UR30 ;  /* 0x0000000b141e72a4 */ /* 0x000fe4000f8e021e */
[----:B------:R-:W-:Y:S01]  /*1480*/  UIMAD UR31, UR4, UR14, UR10 ;  /* 0x0000000e041f72a4 */ /* 0x000fe2000f8e020a */
[----:B------:R-:W-:Y:S02]  /*1490*/  @!UP0 UMOV UR5, UR6 ;  /* 0x0000000600058c82 */ /* 0x000fe40008000000 */
[----:B------:R-:W-:-:S12]  /*14a0*/  UIMAD UR30, UR5, UR20, UR30 ;  /* 0x00000014051e72a4 */ /* 0x000fd8000f8e021e */
.L_x_18:
[----:B------:R-:W-:-:S09]  /*14b0*/  UISETP.NE.AND UP0, UPT, UR22, 0x1, UPT ;  /* 0x000000011600788c */ /* 0x000fd2000bf05270 */
[----:B------:R-:W-:Y:S05]  /*14c0*/  BRA.U UP0, `(.L_x_19) ;  /* 0x0000000100407547 */ /* 0x000fea000b800000 */
[----:B------:R-:W2:Y:S01]  /*14d0*/  LDCU.128 UR8, c[0x0][0xb10] ;  /* 0x00016200ff0877ac */ /* 0x000ea20008000c00 */
[----:B------:R-:W3:Y:S01]  /*14e0*/  LDCU UR12, c[0x0][0xb0c] ;  /* 0x00016180ff0c77ac */ /* 0x000ee20008000800 */
[----:B------:R-:W4:Y:S01]  /*14f0*/  LDCU UR13, c[0x0][0xb20] ;  /* 0x00016400ff0d77ac */ /* 0x000f220008000800 */
[----:B--2---:R-:W-:Y:S02]  /*1500*/  UIMAD.WIDE.U32 UR4, UR30, UR8, URZ ;  /* 0x000000081e0472a5 */ /* 0x004fe4000f8e00ff */
[----:B------:R-:W-:Y:S02]  /*1510*/  UIMAD.WIDE.U32 UR6, UR31, UR11, URZ ;  /* 0x0000000b1f0672a5 */ /* 0x000fe4000f8e00ff */
[----:B---3--:R-:W-:Y:S02]  /*1520*/  UISETP.NE.AND UP0, UPT, UR12, 0x1, UPT ;  /* 0x000000010c00788c */ /* 0x008fe4000bf05270 */
[----:B------:R-:W-:-:S03]  /*1530*/  USHF.R.U32.HI UR5, URZ, UR9, UR5 ;  /* 0x00000009ff057299 */ /* 0x000fc60008011605 */
[----:B------:R-:W-:Y:S01]  /*1540*/  UMOV UR4, UR7 ;  /* 0x0000000700047c82 */ /* 0x000fe20008000000 */
[----:B------:R-:W-:Y:S02]  /*1550*/  USEL UR5, UR30, UR5, !UP0 ;  /* 0x000000051e057287 */ /* 0x000fe4000c000000 */
[----:B------:R-:W-:Y:S02]  /*1560*/  UISETP.NE.AND UP0, UPT, UR10, 0x1, UPT ;  /* 0x000000010a00788c */ /* 0x000fe4000bf05270 */
[----:B----4-:R-:W-:-:S04]  /*1570*/  USHF.R.U32.HI UR4, URZ, UR13, UR4 ;  /* 0x0000000dff047299 */ /* 0x010fc80008011604 */
[----:B------:R-:W-:-:S04]  /*1580*/  USEL UR4, UR31, UR4, !UP0 ;  /* 0x000000041f047287 */ /* 0x000fc8000c000000 */
[----:B------:R-:W-:Y:S02]  /*1590*/  UIADD3 UR6, UPT, UPT, UR5, -UR4, URZ ;  /* 0x8000000405067290 */ /* 0x000fe4000fffe0ff */
[----:B------:R-:W-:Y:S02]  /*15a0*/  UIADD3 UR4, UPT, UPT, -UR5, UR4, URZ ;  /* 0x0000000405047290 */ /* 0x000fe4000fffe1ff */
[----:B------:R-:W-:Y:S02]  /*15b0*/  UIMAD UR31, UR6, UR10, UR31 ;  /* 0x0000000a061f72a4 */ /* 0x000fe4000f8e021f */
[----:B------:R-:W-:-:S12]  /*15c0*/  UIMAD UR30, UR4, UR12, UR30 ;  /* 0x0000000c041e72a4 */ /* 0x000fd8000f8e021e */
.L_x_19:
[----:B------:R-:W-:Y:S01]  /*15d0*/  UISETP.NE.AND UP0, UPT, UR18, 0x2, UPT ;  /* 0x000000021200788c */ /* 0x000fe2000bf05270 */
[----:B------:R-:W-:Y:S09]  /*15e0*/  BRA.U !UP5, `(.L_x_20) ;  /* 0x000000010d0c7547 */ /* 0x000ff2000b800000 */
[----:B------:R-:W-:Y:S01]  /*15f0*/  UCGABAR_WAIT ;  /* 0x0000000000007dc7 */ /* 0x000fe20008000000 */
[----:B------:R-:W-:Y:S01]  /*1600*/  CCTL.IVALL ;  /* 0x00000000ff00798f */ /* 0x000fe20002000000 */
[----:B------:R-:W-:Y:S05]  /*1610*/  BRA `(.L_x_21) ;  /* 0x0000000000047947 */ /* 0x000fea0003800000 */
.L_x_20:
[----:B------:R-:W-:Y:S06]  /*1620*/  BAR.SYNC.DEFER_BLOCKING 0x0 ;  /* 0x0000000000007b1d */ /* 0x000fec0000010000 */
.L_x_21:
[----:B------:R-:W-:Y:S05]  /*1630*/  BRA.U UP0, `(.L_x_22) ;  /* 0x0000001100e07547 */ /* 0x000fea000b800000 */
[----:B------:R-:W2:Y:S01]  /*1640*/  LDCU UR6, c[0x0][0x38c] ;  /* 0x00007180ff0677ac */ /* 0x000ea20008000800 */
[----:B------:R-:W3:Y:S01]  /*1650*/  S2UR UR8, SR_CgaCtaId ;  /* 0x00000000000879c3 */ /* 0x000ee20000008800 */
[----:B------:R-:W-:Y:S01]  /*1660*/  PLOP3.LUT P1, PT, PT, PT, UP3, 0x80, 0x8 ;  /* 0x000000000008781c */ /* 0x000fe20003f2f038 */
[----:B------:R-:W-:Y:S01]  /*1670*/  IMAD.MOV.U32 R12, RZ, RZ, 0x1 ;  /* 0x00000001ff0c7424 */ /* 0x000fe200078e00ff */
[----:B------:R-:W-:Y:S01]  /*1680*/  UMOV UR7, 0x400 ;  /* 0x0000040000077882 */ /* 0x000fe20000000000 */
[----:B------:R-:W-:Y:S01]  /*1690*/  UISETP.NE.AND UP1, UPT, UR18, URZ, UPT ;  /* 0x000000ff1200728c */ /* 0x000fe2000bf25270 */
[----:B------:R-:W-:Y:S01]  /*16a0*/  ISETP.EQ.OR P2, PT, R0, RZ, P3 ;  /* 0x000000ff0000720c */ /* 0x000fe20001f42670 */
[----:B------:R-:W-:Y:S01]  /*16b0*/  USEL UR24, URZ, 0x1, UP6 ;  /* 0x00000001ff187887 */ /* 0x000fe2000b000000 */
[----:B------:R-:W-:Y:S02]  /*16c0*/  PLOP3.LUT P1, PT, P1, PT, PT, 0x8, 0x80 ;  /* 0x000000000080781c */ /* 0x000fe40000f2e170 */
[----:B------:R-:W-:Y:S01]  /*16d0*/  CS2R R10, SRZ ;  /* 0x00000000000a7805 */ /* 0x000fe2000001ff00 */
[----:B------:R-:W-:Y:S01]  /*16e0*/  IMAD.MOV.U32 R9, RZ, RZ, RZ ;  /* 0x000000ffff097224 */ /* 0x000fe200078e00ff */
[----:B------:R-:W4:Y:S01]  /*16f0*/  LDCU UR40, c[0x0][0x370] ;  /* 0x00006e00ff2877ac */ /* 0x000f220008000800 */
[----:B------:R-:W-:Y:S01]  /*1700*/  IMAD.MOV.U32 R8, RZ, RZ, 0x1 ;  /* 0x00000001ff087424 */ /* 0x000fe200078e00ff */
[----:B------:R-:W1:Y:S01]  /*1710*/  LDCU.64 UR26, c[0x0][0x348] ;  /* 0x00006900ff1a77ac */ /* 0x000e620008000a00 */
[----:B--2---:R-:W-:-:S02]  /*1720*/  UIADD3 UR5, UPT, UPT, UR6, 0x7f, URZ ;  /* 0x0000007f06057890 */ /* 0x004fc4000fffe0ff */
[----:B------:R-:W-:Y:S02]  /*1730*/  USHF.R.U32.HI UR45, URZ, 0x7, UR28 ;  /* 0x00000007ff2d7899 */ /* 0x000fe4000801161c */
[----:B------:R-:W-:Y:S02]  /*1740*/  USHF.R.S32.HI UR4, URZ, 0x1f, UR5 ;  /* 0x0000001fff047899 */ /* 0x000fe40008011405 */
[----:B---3--:R-:W-:Y:S02]  /*1750*/  ULEA UR7, UR8, UR7, 0x18 ;  /* 0x0000000708077291 */ /* 0x008fe4000f8ec0ff */
[----:B------:R-:W-:Y:S02]  /*1760*/  ULEA.HI UR4, UR4, UR5, URZ, 0x7 ;  /* 0x0000000504047291 */ /* 0x000fe4000f8f38ff */
[----:B------:R-:W-:Y:S02]  /*1770*/  UIADD3 UR46, UPT, UPT, UR6, 0xfe, URZ ;  /* 0x000000fe062e7890 */ /* 0x000fe4000fffe0ff */
[----:B------:R-:W-:-:S02]  /*1780*/  USHF.R.S32.HI UR43, URZ, 0x7, UR4 ;  /* 0x00000007ff2b7899 */ /* 0x000fc40008011404 */
[----:B------:R-:W-:Y:S02]  /*1790*/  UIADD3 UR4, UPT, UPT, UR6, -0x1, URZ ;  /* 0xffffffff06047890 */ /* 0x000fe4000fffe0ff */
[----:B------:R-:W-:Y:S02]  /*17a0*/  UISETP.LT.U32.AND UP0, UPT, UR43, 0x5, UPT ;  /* 0x000000052b00788c */ /* 0x000fe4000bf01070 */
[----:B------:R-:W-:Y:S02]  /*17b0*/  UISETP.GE.U32.AND UP2, UPT, UR4, -0xff, UPT ;  /* 0xffffff010400788c */ /* 0x000fe4000bf46070 */
[----:B------:R-:W-:Y:S01]  /*17c0*/  USEL UR41, UR43, 0x5, UP0 ;  /* 0x000000052b297887 */ /* 0x000fe20008000000 */
[----:B------:R-:W2:Y:S03]  /*17d0*/  LDCU UR39, c[0x0][0x374] ;  /* 0x00006e80ff2777ac */ /* 0x000ea60008000800 */
[----:B------:R-:W-:-:S02]  /*17e0*/  UIADD3 UR21, UPT, UPT, UR41, -0x1, URZ ;  /* 0xffffffff29157890 */ /* 0x000fc4000fffe0ff */
[----:B------:R-:W-:-:S03]  /*17f0*/  USEL UR24, UR24, 0x2, UP1 ;  /* 0x0000000218187887 */ /* 0x000fc60008800000 */
[----:B------:R-:W-:Y:S02]  /*1800*/  @UP2 UIADD3 UR21, UPT, UPT, UR41, URZ, URZ ;  /* 0x000000ff29152290 */ /* 0x000fe4000fffe0ff */
[----:B------:R-:W-:Y:S02]  /*1810*/  UIADD3 UR29, UPT, UPT, UR7, 0x10400, UR28 ;  /* 0x00010400071d7890 */ /* 0x000fe4000fffe01c */
[----:B------:R-:W-:Y:S02]  /*1820*/  UIADD3 UR44, UPT, UPT, UR43, -UR41, URZ ;  /* 0x800000292b2c7290 */ /* 0x000fe4000fffe0ff */
[----:B------:R-:W-:Y:S01]  /*1830*/  UIADD3 UR21, UPT, UPT, UR21, 0x1, URZ ;  /* 0x0000000115157890 */ /* 0x000fe2000fffe0ff */
[----:B-1--4-:R-:W-:-:S11]  /*1840*/  UMOV UR5, URZ ;  /* 0x000000ff00057c82 */ /* 0x012fd60008000000 */
.L_x_42:
[----:B-1----:R-:W1:Y:S02]  /*1850*/  S2UR UR4, SR_CgaCtaId ;  /* 0x00000000000479c3 */ /* 0x002e640000008800 */
[----:B-1----:R-:W-:-:S09]  /*1860*/  UISETP.NE.AND UP0, UPT, UR4, URZ, UPT ;  /* 0x000000ff0400728c */ /* 0x002fd2000bf05270 */
[----:B------:R-:W-:Y:S05]  /*1870*/  BRA.U UP0, `(.L_x_23) ;  /* 0x0000000100287547 */ /* 0x000fea000b800000 */
[----:B------:R-:W-:Y:S02]  /*1880*/  LEA R0, R9, UR7, 0x3 ;  /* 0x0000000709007c11 */ /* 0x000fe4000f8e18ff */
[----:B------:R-:W-:-:S04]  /*1890*/  SHF.L.U32 R3, R8, 0x1f, RZ ;  /* 0x0000001f08037819 */ /* 0x000fc800000006ff */
[----:B------:R-:W1:Y:S02]  /*18a0*/  SYNCS.PHASECHK.TRANS64.TRYWAIT P0, [R0+URZ+0x110], R3 ;  /* 0x00011003000075a7 */ /* 0x000e6400080011ff */
[----:B-1----:R-:W-:Y:S05]  /*18b0*/  @!P0 BRA `(.L_x_24) ;  /* 0x0000007c00dc8947 */ /* 0x002fea0003800000 */
.L_x_133:
[----:B------:R3:W-:Y:S01]  /*18c0*/  SYNCS.ARRIVE.TRANS64.A1T0 RZ, [R0+URZ+0x100], RZ ;  /* 0x000100ff00ff79a7 */ /* 0x0007e200081000ff */
[----:B------:R-:W-:-:S05]  /*18d0*/  VIADD R9, R9, 0x1 ;  /* 0x0000000109097836 */ /* 0x000fca0000000000 */
[----:B------:R-:W-:-:S04]  /*18e0*/  ISETP.NE.AND P0, PT, R9, 0x2, PT ;  /* 0x000000020900780c */ /* 0x000fc80003f05270 */
[----:B-1----:R-:W-:Y:S02]  /*18f0*/  SEL R3, RZ, 0x1, P0 ;  /* 0x00000001ff037807 */ /* 0x002fe40000000000 */
[----:B------:R-:W-:Y:S02]  /*1900*/  SEL R9, R9, RZ, P0 ;  /* 0x000000ff09097207 */ /* 0x000fe40000000000 */
[----:B------:R-:W-:-:S07]  /*1910*/  LOP3.LUT R8, R8, R3, RZ, 0x3c, !PT ;  /* 0x0000000308087212 */ /* 0x000fce00078e3cff */
.L_x_23:
[----:B------:R-:W-:Y:S01]  /*1920*/  ULEA UR4, UR5, UR7, 0x3 ;  /* 0x0000000705047291 */ /* 0x000fe2000f8e18ff */
[----:B---3--:R-:W-:Y:S01]  /*1930*/  SHF.L.U32 R0, R12, 0x1f, RZ ;  /* 0x0000001f0c007819 */ /* 0x008fe200000006ff */
[----:B------:R-:W-:Y:S02]  /*1940*/  UISETP.GE.U32.AND UP0, UPT, UR46, 0xff, UPT ;  /* 0x000000ff2e00788c */ /* 0x000fe4000bf06070 */
[----:B------:R-:W-:Y:S02]  /*1950*/  USHF.L.U32 UR35, UR30, 0x6, URZ ;  /* 0x000000061e237899 */ /* 0x000fe400080006ff */
[----:B------:R-:W-:Y:S01]  /*1960*/  ULEA UR19, UR31, UR45, 0x8 ;  /* 0x0000002d1f137291 */ /* 0x000fe2000f8e40ff */
[----:B------:R-:W-:Y:S02]  /*1970*/  UMOV UR13, URZ ;  /* 0x000000ff000d7c82 */ /* 0x000fe40008000000 */
[----:B------:R1:W3:Y:S02]  /*1980*/  SYNCS.PHASECHK.TRANS64.TRYWAIT P0, [UR4+0x28], R0 ;  /* 0x00002800ff0075a7 */ /* 0x0002e40008001104 */
[----:B------:R-:W-:Y:S07]  /*1990*/  BRA.U !UP0, `(.L_x_25) ;  /* 0x0000000108bc7547 */ /* 0x000fee000b800000 */
[----:B------:R-:W-:Y:S01]  /*19a0*/  UMOV UR6, URZ ;  /* 0x000000ff00067c82 */ /* 0x000fe20008000000 */
[----:B------:R-:W-:-:S05]  /*19b0*/  UMOV UR4, UR5 ;  /* 0x0000000500047c82 */ /* 0x000fca0008000000 */
.L_x_31:
[----:B------:R-:W-:Y:S01]  /*19c0*/  ULEA UR33, UR4, UR7, 0x3 ;  /* 0x0000000704217291 */ /* 0x000fe2000f8e18ff */
[----:B---3--:R-:W-:Y:S01]  /*19d0*/  @!P3 MOV R2, 0xa000 ;  /* 0x0000a0000002b802 */ /* 0x008fe20000000f00 */
[----:B-1-34-:R-:W-:Y:S10]  /*19e0*/  @P0 BRA `(.L_x_26) ;  /* 0x00000000000c0947 */ /* 0x01aff40003800000 */
[----:B------:R-:W-:-:S04]  /*19f0*/  SHF.L.U32 R3, R12, 0x1f, RZ ;  /* 0x0000001f0c037819 */ /* 0x000fc800000006ff */
[----:B------:R-:W3:Y:S02]  /*1a00*/  SYNCS.PHASECHK.TRANS64.TRYWAIT P0, [UR33+0x28], R3 ;  /* 0x00002803ff0075a7 */ /* 0x000ee40008001121 */
[----:B---3--:R-:W-:Y:S05]  /*1a10*/  @!P0 BRA `(.L_x_27) ;  /* 0x0000007c00988947 */ /* 0x008fea0003800000 */
.L_x_26:
[----:B------:R3:W-:Y:S01]  /*1a20*/  @!P3 SYNCS.ARRIVE.TRANS64 RZ, [UR33], R2 ;  /* 0x00000002ffffb9a7 */ /* 0x0007e20008000021 */
[----:B------:R-:W-:-:S04]  /*1a30*/  ULOP3.LUT UR5, UR24, 0x2, URZ, 0xfc, !UPT ;  /* 0x0000000218057892 */ /* 0x000fc8000f8efcff */
[----:B------:R-:W-:-:S09]  /*1a40*/  UISETP.NE.AND UP0, UPT, UR5, 0x2, UPT ;  /* 0x000000020500788c */ /* 0x000fd2000bf05270 */
[----:B------:R-:W-:Y:S05]  /*1a50*/  BRA.U UP0, `(.L_x_28) ;  /* 0x0000000100047547 */ /* 0x000fea000b800000 */
[----:B--2---:R-:W-:Y:S05]  /*1a60*/  BPT.TRAP 0x1 ;  /* 0x000000040000795c */ /* 0x004fea0000300000 */
.L_x_28:
[----:B------:R-:W-:Y:S04]  /*1a70*/  BSSY.RECONVERGENT B0, `(.L_x_29) ;  /* 0x0000003000007945 */ /* 0x000fe80003800200 */
[----:B------:R-:W-:Y:S05]  /*1a80*/  @P2 BRA `(.L_x_30) ;  /* 0x0000000000042947 */ /* 0x000fea0003800000 */
[----:B--2---:R-:W-:Y:S05]  /*1a90*/  BPT.TRAP 0x1 ;  /* 0x000000040000795c */ /* 0x004fea0000300000 */
.L_x_30:
[----:B--2---:R-:W-:Y:S05]  /*1aa0*/  BSYNC.RECONVERGENT B0 ;  /* 0x0000000000007941 */ /* 0x004fea0003800200 */
.L_x_29:
[----:B------:R-:W-:Y:S02]  /*1ab0*/  UIADD3 UR5, UPT, UPT, UR4, 0x1, URZ ;  /* 0x0000000104057890 */ /* 0x000fe4000fffe0ff */
[----:B------:R-:W-:Y:S02]  /*1ac0*/  USHF.L.U32 UR34, UR6, 0x7, URZ ;  /* 0x0000000706227899 */ /* 0x000fe400080006ff */
[----:B------:R-:W-:Y:S02]  /*1ad0*/  UISETP.NE.AND UP0, UPT, UR5, 0x5, UPT ;  /* 0x000000050500788c */ /* 0x000fe4000bf05270 */
[----:B------:R-:W-:Y:S02]  /*1ae0*/  UIADD3 UR6, UPT, UPT, UR6, 0x1, URZ ;  /* 0x0000000106067890 */ /* 0x000fe4000fffe0ff */
[----:B------:R-:W-:Y:S02]  /*1af0*/  USEL UR9, URZ, 0x1, UP0 ;  /* 0x00000001ff097887 */ /* 0x000fe40008000000 */
[----:B------:R-:W-:-:S02]  /*1b00*/  USEL UR5, UR5, URZ, UP0 ;  /* 0x000000ff05057287 */ /* 0x000fc40008000000 */
[----:B------:R-:W-:Y:S02]  /*1b10*/  ULEA UR32, UR4, UR7, 0xd ;  /* 0x0000000704207291 */ /* 0x000fe4000f8e68ff */
[----:B------:R-:W-:Y:S01]  /*1b20*/  ULEA UR8, UR5, UR7, 0x3 ;  /* 0x0000000705087291 */ /* 0x000fe2000f8e18ff */
[----:B------:R-:W-:Y:S01]  /*1b30*/  LOP3.LUT R12, R12, UR9, RZ, 0x3c, !PT ;  /* 0x000000090c0c7c12 */ /* 0x000fe2000f8e3cff */
[----:B------:R-:W-:Y:S02]  /*1b40*/  UIADD3 UR10, UP1, UPT, UR26, 0x80, URZ ;  /* 0x000000801a0a7890 */ /* 0x000fe4000ff3e0ff */
[----:B------:R-:W-:Y:S01]  /*1b50*/  ULEA UR16, UR4, UR28, 0xf ;  /* 0x0000001c04107291 */ /* 0x000fe2000f8e78ff */
[----:B-1----:R-:W-:Y:S01]  /*1b60*/  SHF.L.U32 R0, R12, 0x1f, RZ ;  /* 0x0000001f0c007819 */ /* 0x002fe200000006ff */
[----:B------:R-:W-:Y:S02]  /*1b70*/  UIADD3.X UR11, UPT, UPT, URZ, UR27, URZ, UP1, !UPT ;  /* 0x0000001bff0b7290 */ /* 0x000fe40008ffe4ff */
[----:B------:R-:W-:Y:S01]  /*1b80*/  UIADD3 UR32, UPT, UPT, UR32, 0x6400, URZ ;  /* 0x0000640020207890 */ /* 0x000fe2000fffe0ff */
[----:B------:R4:W1:Y:S01]  /*1b90*/  SYNCS.PHASECHK.TRANS64.TRYWAIT P0, [UR8+0x28], R0 ;  /* 0x00002800ff0075a7 */ /* 0x0008620008001108 */
[----:B------:R-:W-:-:S02]  /*1ba0*/  UIADD3 UR8, UP0, UPT, UR26, 0x180, URZ ;  /* 0x000001801a087890 */ /* 0x000fc4000ff1e0ff */
[----:B------:R-:W-:Y:S02]  /*1bb0*/  UIADD3 UR16, UPT, UPT, UR7, 0x10400, UR16 ;  /* 0x0001040007107890 */ /* 0x000fe4000fffe010 */
[----:B------:R-:W-:Y:S02]  /*1bc0*/  UIADD3.X UR9, UPT, UPT, URZ, UR27, URZ, UP0, !UPT ;  /* 0x0000001bff097290 */ /* 0x000fe400087fe4ff */
[----:B------:R-:W-:Y:S01]  /*1bd0*/  UISETP.NE.AND UP0, UPT, UR6, UR21, UPT ;  /* 0x000000150600728c */ /* 0x000fe2000bf05270 */
[----:B------:R-:W-:Y:S01]  /*1be0*/  UMOV UR12, 0x0 ;  /* 0x00000000000c7882 */ /* 0x000fe20000000000 */
[----:B------:R-:W-:Y:S01]  /*1bf0*/  UMOV UR13, 0x10000000 ;  /* 0x10000000000d7882 */ /* 0x000fe20000000000 */
[----:B------:R-:W-:Y:S01]  /*1c00*/  UMOV UR4, 0x30000 ;  /* 0x0003000000047882 */ /* 0x000fe20000000000 */
[----:B------:R-:W-:Y:S01]  /*1c10*/  UMOV UR20, UR36 ;  /* 0x0000002400147c82 */ /* 0x000fe20008000000 */
[----:B------:R-:W-:Y:S01]  /*1c20*/  UMOV UR17, UR33 ;  /* 0x0000002100117c82 */ /* 0x000fe20008000000 */
[----:B------:R-:W-:Y:S01]  /*1c30*/  UMOV UR18, UR34 ;  /* 0x0000002200127c82 */ /* 0x000fe20008000000 */
[----:B------:R-:W-:Y:S01]  /*1c40*/  UTMALDG.3D [UR32], [UR10], desc[UR12] ;  /* 0x00000c200a0075b4 */ /* 0x000fe20008011000 */
[----:B------:R2:W-:Y:S02]  /*1c50*/  UTMALDG.3D.MULTICAST [UR16], [UR8], UR4, desc[UR12] ;  /* 0x00000c10080073b4 */ /* 0x0005e40008011804 */
[----:B--2---:R-:W-:Y:S01]  /*1c60*/  UMOV UR13, UR21 ;  /* 0x00000015000d7c82 */ /* 0x004fe20008000000 */
[----:B------:R-:W-:Y:S01]  /*1c70*/  UMOV UR4, UR5 ;  /* 0x0000000500047c82 */ /* 0x000fe20008000000 */
[----:B------:R-:W-:Y:S05]  /*1c80*/  BRA.U UP0, `(.L_x_31) ;  /* 0xfffffffd004c7547 */ /* 0x000fea000b83ffff */
.L_x_25:
[----:B------:R-:W-:Y:S01]  /*1c90*/  ULEA UR4, UR5, UR7, 0x3 ;  /* 0x0000000705047291 */ /* 0x000fe2000f8e18ff */
[----:B-1--4-:R-:W-:Y:S01]  /*1ca0*/  SHF.L.U32 R0, R12, 0x1f, RZ ;  /* 0x0000001f0c007819 */ /* 0x012fe200000006ff */
[----:B------:R-:W-:Y:S01]  /*1cb0*/  @!P1 SYNCS.ARRIVE.TRANS64.A1T0 RZ, [UR7+0x98], RZ ;  /* 0x000098ffffff99a7 */ /* 0x000fe20008100007 */
[----:B------:R-:W-:-:S06]  /*1cc0*/  UISETP.GT.AND UP0, UPT, UR43, UR41, UPT ;  /* 0x000000292b00728c */ /* 0x000fcc000bf04270 */
[----:B---3--:R1:W3:Y:S03]  /*1cd0*/  SYNCS.PHASECHK.TRANS64.TRYWAIT P0, [UR4+0x28], R0 ;  /* 0x00002800ff0075a7 */ /* 0x0082e60008001104 */
[----:B------:R-:W-:Y:S05]  /*1ce0*/  BRA.U !UP0, `(.L_x_32) ;  /* 0x0000000108bc7547 */ /* 0x000fea000b800000 */
[----:B------:R-:W-:Y:S01]  /*1cf0*/  UIADD3 UR25, UPT, UPT, UR44, UR13, URZ ;  /* 0x0000000d2c197290 */ /* 0x000fe2000fffe0ff */
[----:B------:R-:W-:-:S11]  /*1d00*/  UMOV UR4, UR5 ;  /* 0x0000000500047c82 */ /* 0x000fd60008000000 */
.L_x_38:
[----:B------:R-:W-:Y:S01]  /*1d10*/  ULEA UR9, UR4, UR7, 0x3 ;  /* 0x0000000704097291 */ /* 0x000fe2000f8e18ff */
[----:B---3--:R-:W-:Y:S01]  /*1d20*/  @!P3 MOV R2, 0xa000 ;  /* 0x0000a0000002b802 */ /* 0x008fe20000000f00 */
[----:B-1-3--:R-:W-:Y:S10]  /*1d30*/  @P0 BRA `(.L_x_33) ;  /* 0x00000000000c0947 */ /* 0x00aff40003800000 */
[----:B------:R-:W-:-:S04]  /*1d40*/  SHF.L.U32 R3, R12, 0x1f, RZ ;  /* 0x0000001f0c037819 */ /* 0x000fc800000006ff */
[----:B------:R-:W3:Y:S02]  /*1d50*/  SYNCS.PHASECHK.TRANS64.TRYWAIT P0, [UR9+0x28], R3 ;  /* 0x00002803ff0075a7 */ /* 0x000ee40008001109 */
[----:B---3--:R-:W-:Y:S05]  /*1d60*/  @!P0 BRA `(.L_x_34) ;  /* 0x0000007800dc8947 */ /* 0x008fea0003800000 */
.L_x_33:
[----:B------:R3:W-:Y:S01]  /*1d70*/  @!P3 SYNCS.ARRIVE.TRANS64 RZ, [UR9], R2 ;  /* 0x00000002ffffb9a7 */ /* 0x0007e20008000009 */
[----:B------:R-:W-:-:S04]  /*1d80*/  ULOP3.LUT UR5, UR24, 0x2, URZ, 0xfc, !UPT ;  /* 0x0000000218057892 */ /* 0x000fc8000f8efcff */
[----:B------:R-:W-:-:S09]  /*1d90*/  UISETP.NE.AND UP0, UPT, UR5, 0x2, UPT ;  /* 0x000000020500788c */ /* 0x000fd2000bf05270 */
[----:B------:R-:W-:Y:S05]  /*1da0*/  BRA.U UP0, `(.L_x_35) ;  /* 0x0000000100047547 */ /* 0x000fea000b800000 */
[----:B--2---:R-:W-:Y:S05]  /*1db0*/  BPT.TRAP 0x1 ;  /* 0x000000040000795c */ /* 0x004fea0000300000 */
.L_x_35:
[----:B------:R-:W-:Y:S04]  /*1dc0*/  BSSY.RECONVERGENT B0, `(.L_x_36) ;  /* 0x0000003000007945 */ /* 0x000fe80003800200 */
[----:B------:R-:W-:Y:S05]  /*1dd0*/  @P2 BRA `(.L_x_37) ;  /* 0x0000000000042947 */ /* 0x000fea0003800000 */
[----:B--2---:R-:W-:Y:S05]  /*1de0*/  BPT.TRAP 0x1 ;  /* 0x000000040000795c */ /* 0x004fea0000300000 */
.L_x_37:
[----:B--2---:R-:W-:Y:S05]  /*1df0*/  BSYNC.RECONVERGENT B0 ;  /* 0x0000000000007941 */ /* 0x004fea0003800200 */
.L_x_36:
[----:B------:R-:W-:Y:S02]  /*1e00*/  UIADD3 UR5, UPT, UPT, UR4, 0x1, URZ ;  /* 0x0000000104057890 */ /* 0x000fe4000fffe0ff */
[----:B------:R-:W-:Y:S02]  /*1e10*/  UIADD3 UR14, UP1, UPT, UR26, 0x80, URZ ;  /* 0x000000801a0e7890 */ /* 0x000fe4000ff3e0ff */
[----:B------:R-:W-:Y:S02]  /*1e20*/  UISETP.NE.AND UP0, UPT, UR5, 0x5, UPT ;  /* 0x000000050500788c */ /* 0x000fe4000bf05270 */
[----:B------:R-:W-:Y:S02]  /*1e30*/  USHF.L.U32 UR10, UR13, 0x7, URZ ;  /* 0x000000070d0a7899 */ /* 0x000fe400080006ff */
[----:B------:R-:W-:Y:S02]  /*1e40*/  USEL UR8, URZ, 0x1, UP0 ;  /* 0x00000001ff087887 */ /* 0x000fe40008000000 */
[----:B------:R-:W-:-:S02]  /*1e50*/  USEL UR5, UR5, URZ, UP0 ;  /* 0x000000ff05057287 */ /* 0x000fc40008000000 */
[----:B------:R-:W-:Y:S02]  /*1e60*/  UIADD3 UR22, UP0, UPT, UR26, 0x180, URZ ;  /* 0x000001801a167890 */ /* 0x000fe4000ff1e0ff */
[----:B------:R-:W-:Y:S01]  /*1e70*/  LOP3.LUT R12, R12, UR8, RZ, 0x3c, !PT ;  /* 0x000000080c0c7c12 */ /* 0x000fe2000f8e3cff */
[----:B------:R-:W-:Y:S02]  /*1e80*/  ULEA UR8, UR4, UR7, 0xd ;  /* 0x0000000704087291 */ /* 0x000fe4000f8e68ff */
[----:B------:R-:W-:Y:S01]  /*1e90*/  ULEA UR6, UR5, UR7, 0x3 ;  /* 0x0000000705067291 */ /* 0x000fe2000f8e18ff */
[----:B-1----:R-:W-:Y:S01]  /*1ea0*/  SHF.L.U32 R0, R12, 0x1f, RZ ;  /* 0x0000001f0c007819 */ /* 0x002fe200000006ff */
[----:B------:R-:W-:Y:S02]  /*1eb0*/  UIADD3 UR8, UPT, UPT, UR8, 0x6400, URZ ;  /* 0x0000640008087890 */ /* 0x000fe4000fffe0ff */
[----:B------:R-:W-:Y:S02]  /*1ec0*/  UIADD3.X UR15, UPT, UPT, URZ, UR27, URZ, UP1, !UPT ;  /* 0x0000001bff0f7290 */ /* 0x000fe40008ffe4ff */
[----:B------:R-:W-:-:S02]  /*1ed0*/  ULEA UR16, UR4, UR29, 0xf ;  /* 0x0000001d04107291 */ /* 0x000fc4000f8e78ff */
[----:B------:R-:W-:Y:S01]  /*1ee0*/  UIADD3.X UR23, UPT, UPT, URZ, UR27, URZ, UP0, !UPT ;  /* 0x0000001bff177290 */ /* 0x000fe200087fe4ff */
[----:B------:R4:W1:Y:S01]  /*1ef0*/  SYNCS.PHASECHK.TRANS64.TRYWAIT P0, [UR6+0x28], R0 ;  /* 0x00002800ff0075a7 */ /* 0x0008620008001106 */
[----:B------:R-:W-:Y:S01]  /*1f00*/  UMOV UR30, 0x0 ;  /* 0x00000000001e7882 */ /* 0x000fe20000000000 */
[----:B------:R-:W-:Y:S01]  /*1f10*/  UMOV UR31, 0x10000000 ;  /* 0x10000000001f7882 */ /* 0x000fe20000000000 */
[----:B------:R-:W-:Y:S01]  /*1f20*/  UMOV UR11, UR35 ;  /* 0x00000023000b7c82 */ /* 0x000fe20008000000 */
[----:B------:R-:W-:Y:S01]  /*1f30*/  UMOV UR12, UR36 ;  /* 0x00000024000c7c82 */ /* 0x000fe20008000000 */
[----:B------:R-:W-:Y:S01]  /*1f40*/  UMOV UR6, 0x30000 ;  /* 0x0003000000067882 */ /* 0x000fe20000000000 */
[----:B------:R-:W-:Y:S01]  /*1f50*/  UMOV UR20, UR36 ;  /* 0x0000002400147c82 */ /* 0x000fe20008000000 */
[----:B------:R-:W-:Y:S01]  /*1f60*/  UMOV UR17, UR9 ;  /* 0x0000000900117c82 */ /* 0x000fe20008000000 */
[----:B------:R-:W-:Y:S01]  /*1f70*/  UMOV UR18, UR10 ;  /* 0x0000000a00127c82 */ /* 0x000fe20008000000 */
[----:B------:R4:W-:Y:S01]  /*1f80*/  UTMALDG.3D [UR8], [UR14], desc[UR30] ;  /* 0x00001e080e0075b4 */ /* 0x0009e20008011000 */
[----:B------:R-:W-:Y:S01]  /*1f90*/  UIADD3 UR13, UPT, UPT, UR13, 0x1, URZ ;  /* 0x000000010d0d7890 */ /* 0x000fe2000fffe0ff */
[----:B------:R-:W-:-:S03]  /*1fa0*/  UMOV UR4, UR5 ;  /* 0x0000000500047c82 */ /* 0x000fc60008000000 */
[----:B------:R-:W-:Y:S01]  /*1fb0*/  UISETP.NE.AND UP0, UPT, UR13, UR25, UPT ;  /* 0x000000190d00728c */ /* 0x000fe2000bf05270 */
[----:B------:R4:W-:Y:S08]  /*1fc0*/  UTMALDG.3D.MULTICAST [UR16], [UR22], UR6, desc[UR30] ;  /* 0x00001e10160073b4 */ /* 0x0009f00008011806 */
[----:B----4-:R-:W-:Y:S05]  /*1fd0*/  BRA.U UP0, `(.L_x_38) ;  /* 0xfffffffd004c7547 */ /* 0x010fea000b83ffff */
.L_x_32:
[C---:B------:R-:W-:Y:S01]  /*1fe0*/  LEA R3, R11.reuse, UR7, 0x3 ;  /* 0x000000070b037c11 */ /* 0x040fe2000f8e18ff */
[----:B------:R-:W-:Y:S01]  /*1ff0*/  NOP ;  /* 0x0000000000007918 */ /* 0x000fe20000000000 */
[----:B-1----:R-:W-:Y:S02]  /*2000*/  SHF.L.U32 R0, R10, 0x1f, RZ ;  /* 0x0000001f0a007819 */ /* 0x002fe400000006ff */
[----:B------:R-:W-:Y:S02]  /*2010*/  LEA R5, R11, UR7, 0x4 ;  /* 0x000000070b057c11 */ /* 0x000fe4000f8e20ff */
[----:B---3--:R-:W1:Y:S02]  /*2020*/  SYNCS.PHASECHK.TRANS64.TRYWAIT P0, [R3+URZ+0xa0], R0 ;  /* 0x0000a000030075a7 */ /* 0x008e6400080011ff */
[----:B-1----:R-:W-:Y:S05]  /*2030*/  @!P0 BRA `(.L_x_39) ;  /* 0x0000007800408947 */ /* 0x002fea0003800000 */
.L_x_136:
[----:B------:R-:W3:Y:S01]  /*2040*/  LDS.128 R4, [R5+0x130] ;  /* 0x0001300005047984 */ /* 0x000ee20000000c00 */
[----:B------:R-:W-:Y:S01]  /*2050*/  UISETP.GE.AND UP0, UPT, UR42, 0x1, UPT ;  /* 0x000000012a00788c */ /* 0x000fe2000bf06270 */
[----:B------:R-:W-:Y:S01]  /*2060*/  @!PT LDS RZ, [RZ] ;  /* 0x00000000fffff984 */ /* 0x000fe20000000800 */
[----:B------:R-:W-:Y:S01]  /*2070*/  @!PT LDS RZ, [RZ] ;  /* 0x00000000fffff984 */ /* 0x000fe20000000800 */
[----:B------:R-:W-:Y:S01]  /*2080*/  @!PT LDS RZ, [RZ] ;  /* 0x00000000fffff984 */ /* 0x000fe20000000800 */
[----:B------:R-:W-:Y:S01]  /*2090*/  @!PT LDS RZ, [RZ] ;  /* 0x00000000fffff984 */ /* 0x000fe20000000800 */
[----:B------:R4:W-:Y:S06]  /*20a0*/  MEMBAR.ALL.CTA ;  /* 0x0000000000007992 */ /* 0x0009ec0000008000 */
[----:B----4-:R-:W4:Y:S01]  /*20b0*/  FENCE.VIEW.ASYNC.S ;  /* 0x00000000000073c6 */ /* 0x010f220000000000 */
[----:B---3--:R-:W-:-:S13]  /*20c0*/  LOP3.LUT P0, RZ, R6, 0x1, RZ, 0xc0, !PT ;  /* 0x0000000106ff7812 */ /* 0x008fda000780c0ff */
[----:B----4-:R-:W-:Y:S01]  /*20d0*/  VOTEU.ANY UP1, P0 ;  /* 0x0000000000ff7886 */ /* 0x010fe20000020100 */
[----:B------:R-:W-:-:S13]  /*20e0*/  PLOP3.LUT P0, PT, PT, PT, UP1, 0x80, 0x8 ;  /* 0x000000000008781c */ /* 0x000fda0003f0f018 */
[----:B-1----:R-:W-:Y:S02]  /*20f0*/  @P0 LOP3.LUT R0, R5, 0xffff, RZ, 0xc0, !PT ;  /* 0x0000ffff05000812 */ /* 0x002fe400078ec0ff */
[----:B------:R-:W-:Y:S02]  /*2100*/  @P0 MOV R2, R4 ;  /* 0x0000000400020202 */ /* 0x000fe40000000f00 */
[----:B------:R-:W-:Y:S01]  /*2110*/  @P0 R2UR UR6, R0 ;  /* 0x00000000000602ca */ /* 0x000fe200000e0000 */
[----:B------:R-:W-:Y:S01]  /*2120*/  VIADD R0, R3, 0xb0 ;  /* 0x000000b003007836 */ /* 0x000fe20000000000 */
[----:B------:R-:W-:Y:S02]  /*2130*/  @P0 SHF.R.U32.HI R4, RZ, 0x10, R5 ;  /* 0x00000010ff040819 */ /* 0x000fe40000011605 */
[----:B------:R-:W-:Y:S02]  /*2140*/  @P0 R2UR UR8, R2 ;  /* 0x00000000020802ca */ /* 0x000fe400000e0000 */
[----:B------:R-:W-:-:S02]  /*2150*/  PRMT R0, RZ, 0x654, R0 ;  /* 0x00000654ff007816 */ /* 0x000fc40000000000 */
[----:B------:R-:W-:Y:S02]  /*2160*/  @P0 R2UR UR4, R4 ;  /* 0x00000000040402ca */ /* 0x000fe400000e0000 */
[----:B------:R1:W-:Y:S03]  /*2170*/  SYNCS.ARRIVE.TRANS64.RED.A1T0 RZ, [R0+URZ], RZ ;  /* 0x000000ff00ff79a7 */ /* 0x0003e600081004ff */
[----:B------:R-:W-:-:S04]  /*2180*/  @UP1 UMOV UR37, UR6 ;  /* 0x0000000600251c82 */ /* 0x000fc80008000000 */
[----:B------:R-:W-:-:S04]  /*2190*/  @UP1 UMOV UR38, UR8 ;  /* 0x0000000800261c82 */ /* 0x000fc80008000000 */
[----:B------:R-:W-:Y:S01]  /*21a0*/  @UP1 UMOV UR36, UR4 ;  /* 0x0000000400241c82 */ /* 0x000fe20008000000 */
[----:B------:R-:W-:Y:S05]  /*21b0*/  BRA.U !UP0, `(.L_x_40) ;  /* 0x0000000108d47547 */ /* 0x000fea000b800000 */
[----:B------:R-:W2:Y:S01]  /*21c0*/  LDCU.128 UR12, c[0x0][0xb10] ;  /* 0x00016200ff0c77ac */ /* 0x000ea20008000c00 */
[----:B------:R-:W3:Y:S01]  /*21d0*/  LDCU UR25, c[0x0][0xb20] ;  /* 0x00016400ff1977ac */ /* 0x000ee20008000800 */
[----:B------:R-:W4:Y:S01]  /*21e0*/  LDCU UR20, c[0x0][0xb0c] ;  /* 0x00016180ff1477ac */ /* 0x000f220008000800 */
[----:B------:R-:W1:Y:S01]  /*21f0*/  LDCU.64 UR10, c[0x0][0xb28] ;  /* 0x00016500ff0a77ac */ /* 0x000e620008000a00 */
[----:B------:R-:W-:Y:S02]  /*2200*/  UISETP.NE.AND UP3, UPT, UR42, 0x1, UPT ;  /* 0x000000012a00788c */ /* 0x000fe4000bf65270 */
[----:B--2---:R-:W-:Y:S02]  /*2210*/  UIMAD.WIDE.U32 UR16, UR39, UR15, URZ ;  /* 0x0000000f271072a5 */ /* 0x004fe4000f8e00ff */
[----:B------:R-:W-:Y:S02]  /*2220*/  UIMAD.WIDE.U32 UR8, UR40, UR12, URZ ;  /* 0x0000000c280872a5 */ /* 0x000fe4000f8e00ff */
[----:B------:R-:W-:-:S02]  /*2230*/  UISETP.NE.AND UP0, UPT, UR14, 0x1, UPT ;  /* 0x000000010e00788c */ /* 0x000fc4000bf05270 */
[----:B------:R-:W-:Y:S01]  /*2240*/  UIMAD.WIDE.U32 UR22, UR37, UR15, URZ ;  /* 0x0000000f251672a5 */ /* 0x000fe2000f8e00ff */
[----:B------:R-:W-:Y:S02]  /*2250*/  UMOV UR16, UR17 ;  /* 0x0000001100107c82 */ /* 0x000fe40008000000 */
[----:B------:R-:W-:Y:S01]  /*2260*/  UMOV UR8, UR9 ;  /* 0x0000000900087c82 */ /* 0x000fe20008000000 */
[----:B---3--:R-:W-:Y:S02]  /*2270*/  USHF.R.U32.HI UR16, URZ, UR25, UR16 ;  /* 0x00000019ff107299 */ /* 0x008fe40008011610 */
[----:B----4-:R-:W-:Y:S02]  /*2280*/  UISETP.NE.AND UP2, UPT, UR20, 0x1, UPT ;  /* 0x000000011400788c */ /* 0x010fe4000bf45270 */
[----:B------:R-:W-:Y:S02]  /*2290*/  USHF.R.U32.HI UR8, URZ, UR13, UR8 ;  /* 0x0000000dff087299 */ /* 0x000fe40008011608 */
[----:B------:R-:W-:-:S02]  /*22a0*/  USEL UR6, UR39, UR16, !UP0 ;  /* 0x0000001027067287 */ /* 0x000fc4000c000000 */
[----:B------:R-:W-:Y:S02]  /*22b0*/  USEL UR8, UR40, UR8, !UP2 ;  /* 0x0000000828087287 */ /* 0x000fe4000d000000 */
[----:B-1----:R-:W-:Y:S01]  /*22c0*/  UIMAD.WIDE.U32 UR16, UR6, UR10, URZ ;  /* 0x0000000a061072a5 */ /* 0x002fe2000f8e00ff */
[----:B------:R-:W-:Y:S01]  /*22d0*/  UMOV UR4, UR23 ;  /* 0x0000001700047c82 */ /* 0x000fe20008000000 */
[----:B------:R-:W-:Y:S02]  /*22e0*/  UIMAD.WIDE.U32 UR18, UR38, UR12, URZ ;  /* 0x0000000c261272a5 */ /* 0x000fe4000f8e00ff */
[----:B------:R-:W-:-:S03]  /*22f0*/  UIMAD.WIDE.U32 UR22, UR8, UR10, URZ ;  /* 0x0000000a081672a5 */ /* 0x000fc6000f8e00ff */
[----:B------:R-:W-:Y:S01]  /*2300*/  UMOV UR16, UR17 ;  /* 0x0000001100107c82 */ /* 0x000fe20008000000 */
[----:B------:R-:W-:Y:S02]  /*2310*/  USHF.R.U32.HI UR4, URZ, UR25, UR4 ;  /* 0x00000019ff047299 */ /* 0x000fe40008011604 */
[----:B------:R-:W-:Y:S01]  /*2320*/  @UP3 USHF.R.U32.HI UR6, URZ, UR11, UR16 ;  /* 0x0000000bff063299 */ /* 0x000fe20008011610 */
[----:B------:R-:W-:Y:S01]  /*2330*/  UMOV UR18, UR19 ;  /* 0x0000001300127c82 */ /* 0x000fe20008000000 */
[----:B------:R-:W-:Y:S01]  /*2340*/  UMOV UR22, UR23 ;  /* 0x0000001700167c82 */ /* 0x000fe20008000000 */
[----:B------:R-:W-:Y:S02]  /*2350*/  USHF.R.U32.HI UR13, URZ, UR13, UR18 ;  /* 0x0000000dff0d7299 */ /* 0x000fe40008011612 */
[----:B------:R-:W-:Y:S02]  /*2360*/  USEL UR4, UR37, UR4, !UP0 ;  /* 0x0000000425047287 */ /* 0x000fe4000c000000 */
[----:B------:R-:W-:-:S02]  /*2370*/  @UP3 USHF.R.U32.HI UR8, URZ, UR11, UR22 ;  /* 0x0000000bff083299 */ /* 0x000fc40008011616 */
[----:B------:R-:W-:Y:S02]  /*2380*/  UIMAD UR9, UR42, UR6, URZ ;  /* 0x000000062a0972a4 */ /* 0x000fe4000f8e02ff */
[----:B------:R-:W-:Y:S02]  /*2390*/  USEL UR6, UR38, UR13, !UP2 ;  /* 0x0000000d26067287 */ /* 0x000fe4000d000000 */
[----:B------:R-:W-:Y:S02]  /*23a0*/  UIMAD UR12, UR42, UR8, URZ ;  /* 0x000000082a0c72a4 */ /* 0x000fe4000f8e02ff */
[----:B------:R-:W-:Y:S02]  /*23b0*/  UISETP.GE.AND UP0, UPT, UR4, UR9, UPT ;  /* 0x000000090400728c */ /* 0x000fe4000bf06270 */
[----:B------:R-:W-:Y:S02]  /*23c0*/  UIMAD.WIDE.U32 UR16, UR4, UR10, URZ ;  /* 0x0000000a041072a5 */ /* 0x000fe4000f8e00ff */
[----:B------:R-:W-:-:S02]  /*23d0*/  UISETP.GE.OR UP0, UPT, UR6, UR12, UP0 ;  /* 0x0000000c0600728c */ /* 0x000fc40008706670 */
[----:B------:R-:W-:Y:S02]  /*23e0*/  UIMAD.WIDE.U32 UR12, UR6, UR10, URZ ;  /* 0x0000000a060c72a5 */ /* 0x000fe4000f8e00ff */
[----:B------:R-:W-:Y:S01]  /*23f0*/  UIADD3 UR15, UPT, UPT, -UR4, URZ, URZ ;  /* 0x000000ff040f7290 */ /* 0x000fe2000fffe1ff */
[----:B------:R-:W-:Y:S01]  /*2400*/  UMOV UR10, UR17 ;  /* 0x00000011000a7c82 */ /* 0x000fe20008000000 */
[----:B------:R-:W-:Y:S02]  /*2410*/  UIADD3 UR12, UPT, UPT, -UR6, URZ, URZ ;  /* 0x000000ff060c7290 */ /* 0x000fe4000fffe1ff */
[----:B------:R-:W-:-:S03]  /*2420*/  USHF.R.U32.HI UR10, URZ, UR11, UR10 ;  /* 0x0000000bff0a7299 */ /* 0x000fc6000801160a */
[----:B------:R-:W-:Y:S01]  /*2430*/  @!UP0 UMOV UR9, UR13 ;  /* 0x0000000d00098c82 */ /* 0x000fe20008000000 */
[----:B------:R-:W-:Y:S02]  /*2440*/  UIMAD UR15, UR14, UR15, UR37 ;  /* 0x0000000f0e0f72a4 */ /* 0x000fe4000f8e0225 */
[----:B------:R-:W-:Y:S02]  /*2450*/  USEL UR10, UR4, UR10, !UP3 ;  /* 0x0000000a040a7287 */ /* 0x000fe4000d800000 */
[----:B------:R-:W-:Y:S02]  /*2460*/  @!UP0 USHF.R.U32.HI UR9, URZ, UR11, UR9 ;  /* 0x0000000bff098299 */ /* 0x000fe40008011609 */
[----:B------:R-:W-:Y:S02]  /*2470*/  UIADD3 UR11, UPT, UPT, -UR10, URZ, URZ ;  /* 0x000000ff0a0b7290 */ /* 0x000fe4000fffe1ff */
[----:B------:R-:W-:Y:S02]  /*2480*/  @!UP0 USEL UR9, UR6, UR9, !UP3 ;  /* 0x0000000906098287 */ /* 0x000fe4000d800000 */
[----:B------:R-:W-:-:S02]  /*2490*/  UIMAD UR11, UR42, UR11, UR4 ;  /* 0x0000000b2a0b72a4 */ /* 0x000fc4000f8e0204 */
[----:B------:R-:W-:Y:S02]  /*24a0*/  @!UP0 UIADD3 UR10, UPT, UPT, UR10, -UR9, URZ ;  /* 0x800000090a0a8290 */ /* 0x000fe4000fffe0ff */
[----:B------:R-:W-:Y:S02]  /*24b0*/  @!UP0 UIMAD UR9, UR11, UR8, UR9 ;  /* 0x000000080b0982a4 */ /* 0x000fe4000f8e0209 */
[----:B------:R-:W-:Y:S02]  /*24c0*/  @!UP0 UIMAD UR4, UR42, UR10, UR6 ;  /* 0x0000000a2a0482a4 */ /* 0x000fe4000f8e0206 */
[----:B------:R-:W-:Y:S02]  /*24d0*/  UIMAD UR8, UR20, UR12, UR38 ;  /* 0x0000000c140872a4 */ /* 0x000fe4000f8e0226 */
[----:B------:R-:W-:Y:S01]  /*24e0*/  UIMAD UR37, UR4, UR14, UR15 ;  /* 0x0000000e042572a4 */ /* 0x000fe2000f8e020f */
[----:B------:R-:W-:Y:S02]  /*24f0*/  @!UP0 UMOV UR6, UR9 ;  /* 0x0000000900068c82 */ /* 0x000fe40008000000 */
[----:B------:R-:W-:-:S12]  /*2500*/  UIMAD UR38, UR6, UR20, UR8 ;  /* 0x00000014062672a4 */ /* 0x000fd8000f8e0208 */
.L_x_40:
[----:B------:R-:W3:Y:S02]  /*2510*/  LDCU UR4, c[0x0][0xb30] ;  /* 0x00016600ff0477ac */ /* 0x000ee40008000800 */
[----:B---3--:R-:W-:-:S09]  /*2520*/  UISETP.NE.AND UP0, UPT, UR4, 0x1, UPT ;  /* 0x000000010400788c */ /* 0x008fd2000bf05270 */
[----:B------:R-:W-:Y:S05]  /*2530*/  BRA.U UP0, `(.L_x_41) ;  /* 0x0000000100447547 */ /* 0x000fea000b800000 */
[----:B------:R-:W3:Y:S01]  /*2540*/  LDCU.128 UR12, c[0x0][0xb10] ;  /* 0x00016200ff0c77ac */ /* 0x000ee20008000c00 */
[----:B------:R-:W4:Y:S01]  /*2550*/  LDCU UR16, c[0x0][0xb0c] ;  /* 0x00016180ff1077ac */ /* 0x000f220008000800 */
[----:B------:R-:W1:Y:S01]  /*2560*/  LDCU UR17, c[0x0][0xb20] ;  /* 0x00016400ff1177ac */ /* 0x000e620008000800 */
[----:B---3--:R-:W-:Y:S02]  /*2570*/  UIMAD.WIDE.U32 UR10, UR38, UR12, URZ ;  /* 0x0000000c260a72a5 */ /* 0x008fe4000f8e00ff */
[----:B------:R-:W-:Y:S02]  /*2580*/  UIMAD.WIDE.U32 UR8, UR37, UR15, URZ ;  /* 0x0000000f250872a5 */ /* 0x000fe4000f8e00ff */
[----:B----4-:R-:W-:Y:S02]  /*2590*/  UISETP.NE.AND UP2, UPT, UR16, 0x1, UPT ;  /* 0x000000011000788c */ /* 0x010fe4000bf45270 */
[----:B------:R-:W-:Y:S01]  /*25a0*/  UISETP.NE.AND UP0, UPT, UR14, 0x1, UPT ;  /* 0x000000010e00788c */ /* 0x000fe2000bf05270 */
[----:B------:R-:W-:-:S02]  /*25b0*/  UMOV UR6, UR11 ;  /* 0x0000000b00067c82 */ /* 0x000fc40008000000 */
[----:B------:R-:W-:Y:S01]  /*25c0*/  UMOV UR4, UR9 ;  /* 0x0000000900047c82 */ /* 0x000fe20008000000 */
[----:B------:R-:W-:Y:S02]  /*25d0*/  USHF.R.U32.HI UR6, URZ, UR13, UR6 ;  /* 0x0000000dff067299 */ /* 0x000fe40008011606 */
[----:B-1----:R-:W-:Y:S02]  /*25e0*/  USHF.R.U32.HI UR4, URZ, UR17, UR4 ;  /* 0x00000011ff047299 */ /* 0x002fe40008011604 */
[----:B------:R-:W-:Y:S02]  /*25f0*/  USEL UR6, UR38, UR6, !UP2 ;  /* 0x0000000626067287 */ /* 0x000fe4000d000000 */
[----:B------:R-:W-:-:S04]  /*2600*/  USEL UR4, UR37, UR4, !UP0 ;  /* 0x0000000425047287 */ /* 0x000fc8000c000000 */
[----:B------:R-:W-:Y:S02]  /*2610*/  UIADD3 UR8, UPT, UPT, UR6, -UR4, URZ ;  /* 0x8000000406087290 */ /* 0x000fe4000fffe0ff */
[----:B------:R-:W-:Y:S02]  /*2620*/  UIADD3 UR4, UPT, UPT, -UR6, UR4, URZ ;  /* 0x0000000406047290 */ /* 0x000fe4000fffe1ff */
[----:B------:R-:W-:Y:S02]  /*2630*/  UIMAD UR37, UR8, UR14, UR37 ;  /* 0x0000000e082572a4 */ /* 0x000fe4000f8e0225 */
[----:B------:R-:W-:-:S12]  /*2640*/  UIMAD UR38, UR4, UR16, UR38 ;  /* 0x00000010042672a4 */ /* 0x000fd8000f8e0226 */
.L_x_41:
[----:B------:R-:W-:Y:S01]  /*2650*/  VIADD R11, R11, 0x1 ;  /* 0x000000010b0b7836 */ /* 0x000fe20000000000 */
[----:B------:R-:W-:Y:S01]  /*2660*/  R2UR UR4, R87 ;  /* 0x00000000570472ca */ /* 0x000fe200000e0000 */
[----:B------:R-:W-:Y:S01]  /*2670*/  UIADD3 UR31, UPT, UPT, UR37, UR59, URZ ;  /* 0x0000003b251f7290 */ /* 0x000fe2000fffe0ff */
[----:B------:R-:W-:Y:S02]  /*2680*/  PLOP3.LUT P1, PT, PT, PT, PT, 0x80, 0x8 ;  /* 0x000000000008781c */ /* 0x000fe40003f2f070 */
[----:B------:R-:W-:-:S04]  /*2690*/  ISETP.NE.AND P0, PT, R11, 0x2, PT ;  /* 0x000000020b00780c */ /* 0x000fc80003f05270 */
[----:B------:R-:W-:Y:S02]  /*26a0*/  SEL R3, RZ, 0x1, P0 ;  /* 0x00000001ff037807 */ /* 0x000fe40000000000 */
[----:B------:R-:W-:Y:S02]  /*26b0*/  SEL R11, R11, RZ, P0 ;  /* 0x000000ff0b0b7207 */ /* 0x000fe40000000000 */
[----:B------:R-:W-:Y:S01]  /*26c0*/  LOP3.LUT R10, R10, R3, RZ, 0x3c, !PT ;  /* 0x000000030a0a7212 */ /* 0x000fe200078e3cff */
[----:B------:R-:W-:Y:S01]  /*26d0*/  UIADD3 UR30, UPT, UPT, UR38, UR4, URZ ;  /* 0x00000004261e7290 */ /* 0x000fe2000fffe0ff */
[----:B------:R-:W-:Y:S11]  /*26e0*/  BRA.U UP1, `(.L_x_42) ;  /* 0xfffffff101587547 */ /* 0x000ff6000b83ffff */
[----:B------:R-:W-:Y:S01]  /*26f0*/  UIADD3 UR7, UPT, UPT, UR7, 0x28, URZ ;  /* 0x0000002807077890 */ /* 0x000fe2000fffe0ff */
[----:B------:R-:W-:-:S03]  /*2700*/  SHF.L.U32 R3, R12, 0x1f, RZ ;  /* 0x0000001f0c037819 */ /* 0x000fc600000006ff */
[----:B------:R-:W-:-:S09]  /*2710*/  ULEA UR4, UR5, UR7, 0x3 ;  /* 0x0000000705047291 */ /* 0x000fd2000f8e18ff */
[----:B------:R-:W3:Y:S02]  /*2720*/  SYNCS.PHASECHK.TRANS64.TRYWAIT P0, [UR4], R3 ;  /* 0x00000003ff0075a7 */ /* 0x000ee40008001104 */
[----:B---3--:R-:W-:Y:S05]  /*2730*/  @!P0 BRA `(.L_x_43) ;  /* 0x0000007000948947 */ /* 0x008fea0003800000 */
.L_x_138:
[----:B------:R-:W-:-:S04]  /*2740*/  UIADD3 UR4, UPT, UPT, UR5, 0x1, URZ ;  /* 0x0000000105047890 */ /* 0x000fc8000fffe0ff */
[----:B------:R-:W-:-:S04]  /*2750*/  UISETP.NE.AND UP0, UPT, UR4, 0x5, UPT ;  /* 0x000000050400788c */ /* 0x000fc8000bf05270 */
[----:B------:R-:W-:Y:S02]  /*2760*/  USEL UR6, URZ, 0x1, UP0 ;  /* 0x00000001ff067887 */ /* 0x000fe40008000000 */
[----:B------:R-:W-:-:S04]  /*2770*/  USEL UR4, UR4, URZ, UP0 ;  /* 0x000000ff04047287 */ /* 0x000fc80008000000 */
[----:B------:R-:W-:Y:S01]  /*2780*/  ULEA UR5, UR4, UR7, 0x3 ;  /* 0x0000000704057291 */ /* 0x000fe2000f8e18ff */
[----:B------:R-:W-:-:S04]  /*2790*/  LOP3.LUT R2, R12, UR6, RZ, 0x3c, !PT ;  /* 0x000000060c027c12 */ /* 0x000fc8000f8e3cff */
[----:B-1----:R-:W-:-:S04]  /*27a0*/  SHF.L.U32 R3, R2, 0x1f, RZ ;  /* 0x0000001f02037819 */ /* 0x002fc800000006ff */
[----:B------:R-:W1:Y:S02]  /*27b0*/  SYNCS.PHASECHK.TRANS64.TRYWAIT P0, [UR5], R3 ;  /* 0x00000003ff0075a7 */ /* 0x000e640008001105 */
[----:B-1----:R-:W-:Y:S05]  /*27c0*/  @!P0 BRA `(.L_x_44) ;  /* 0x0000007000888947 */ /* 0x002fea0003800000 */
.L_x_140:
        /* <DEDUP_REMOVED lines=9> */
.L_x_142:
        /* <DEDUP_REMOVED lines=9> */
.L_x_144:
[----:B------:R-:W-:-:S04]  /*28f0*/  UIADD3 UR4, UPT, UPT, UR4, 0x1, URZ ;  /* 0x0000000104047890 */ /* 0x000fc8000fffe0ff */
[----:B------:R-:W-:-:S04]  /*2900*/  UISETP.NE.AND UP0, UPT, UR4, 0x5, UPT ;  /* 0x000000050400788c */ /* 0x000fc8000bf05270 */
[----:B------:R-:W-:Y:S02]  /*2910*/  USEL UR5, URZ, 0x1, UP0 ;  /* 0x00000001ff057887 */ /* 0x000fe40008000000 */
[----:B------:R-:W-:-:S04]  /*2920*/  USEL UR4, UR4, URZ, UP0 ;  /* 0x000000ff04047287 */ /* 0x000fc80008000000 */
[----:B------:R-:W-:Y:S01]  /*2930*/  ULEA UR4, UR4, UR7, 0x3 ;  /* 0x0000000704047291 */ /* 0x000fe2000f8e18ff */
[----:B-1----:R-:W-:-:S04]  /*2940*/  LOP3.LUT R3, R2, UR5, RZ, 0x3c, !PT ;  /* 0x0000000502037c12 */ /* 0x002fc8000f8e3cff */
[----:B------:R-:W-:Y:S01]  /*2950*/  SHF.L.U32 R3, R3, 0x1f, RZ ;  /* 0x0000001f03037819 */ /* 0x000fe200000006ff */
[----:B------:R-:W-:-:S07]  /*2960*/  IMAD.U32 R0, RZ, RZ, UR4 ;  /* 0x00000004ff007e24 */ /* 0x000fce000f8e00ff */
.L_x_47:
[----:B-1----:R1:W3:Y:S02]  /*2970*/  SYNCS.PHASECHK.TRANS64.TRYWAIT P0, [R0+URZ], R3 ;  /* 0x00000003000075a7 */ /* 0x0022e400080011ff */
[----:B---3--:R-:W-:Y:S05]  /*2980*/  @!P0 NANOSLEEP.SYNCS 0x989680 ;  /* 0x009896800000895d */ /* 0x008fea0003900000 */
[----:B------:R-:W3:Y:S02]  /*2990*/  @!P0 SYNCS.PHASECHK.TRANS64 P0, [R0+URZ], R3 ;  /* 0x00000003000085a7 */ /* 0x000ee400080010ff */
[----:B--23--:R-:W-:Y:S05]  /*29a0*/  @P0 EXIT ;  /* 0x000000000000094d */ /* 0x00cfea0003800000 */
[----:B------:R-:W-:Y:S05]  /*29b0*/  BRA `(.L_x_47) ;  /* 0xfffffffc00ec7947 */ /* 0x000fea000383ffff */
.L_x_22:
[----:B------:R-:W2:Y:S02]  /*29c0*/  S2UR UR4, SR_CgaCtaId ;  /* 0x00000000000479c3 */ /* 0x000ea40000008800 */
[----:B--2---:R-:W-:-:S04]  /*29d0*/  UISETP.NE.AND UP0, UPT, UR4, URZ, UPT ;  /* 0x000000ff0400728c */ /* 0x004fc8000bf05270 */
[----:B------:R-:W-:-:S09]  /*29e0*/  UISETP.NE.OR UP0, UPT, UR18, 0x1, UP0 ;  /* 0x000000011200788c */ /* 0x000fd20008705670 */
[----:B------:R-:W-:Y:S05]  /*29f0*/  BRA.U UP0, `(.L_x_48) ;  /* 0x00000005004c7547 */ /* 0x000fea000b800000 */
[----:B------:R-:W2:Y:S01]  /*2a00*/  S2UR UR5, SR_CgaCtaId ;  /* 0x00000000000579c3 */ /* 0x000ea20000008800 */
[----:B------:R-:W-:Y:S01]  /*2a10*/  UMOV UR4, 0x400 ;  /* 0x0000040000047882 */ /* 0x000fe20000000000 */
[----:B------:R-:W-:Y:S01]  /*2a20*/  ISETP.GE.U32.AND P2, PT, R0, 0x2, PT ;  /* 0x000000020000780c */ /* 0x000fe20003f46070 */
[----:B------:R-:W-:Y:S01]  /*2a30*/  IMAD.MOV.U32 R12, RZ, RZ, 0x1 ;  /* 0x00000001ff0c7424 */ /* 0x000fe200078e00ff */
[----:B------:R-:W-:Y:S02]  /*2a40*/  CS2R R10, SRZ ;  /* 0x00000000000a7805 */ /* 0x000fe4000001ff00 */
[----:B------:R-:W-:Y:S01]  /*2a50*/  CS2R R8, SRZ ;  /* 0x0000000000087805 */ /* 0x000fe2000001ff00 */
[----:B--2---:R-:W-:-:S03]  /*2a60*/  ULEA UR6, UR5, UR4, 0x18 ;  /* 0x0000000405067291 */ /* 0x004fc6000f8ec0ff */
[----:B------:R-:W-:-:S09]  /*2a70*/  UMOV UR5, URZ ;  /* 0x000000ff00057c82 */ /* 0x000fd20008000000 */
.L_x_52:
[----:B------:R-:W-:Y:S02]  /*2a80*/  LEA R2, R8, UR6, 0x3 ;  /* 0x0000000608027c11 */ /* 0x000fe4000f8e18ff */
[----:B------:R-:W-:-:S03]  /*2a90*/  SHF.L.U32 R5, R9, 0x1f, RZ ;  /* 0x0000001f09057819 */ /* 0x000fc600000006ff */
[----:B------:R-:W-:Y:S01]  /*2aa0*/  VIADD R4, R2, 0x110 ;  /* 0x0000011002047836 */ /* 0x000fe20000000000 */
[----:B------:R-:W2:Y:S02]  /*2ab0*/  SYNCS.PHASECHK.TRANS64.TRYWAIT P0, [R2+URZ+0x100], R5 ;  /* 0x00010005020075a7 */ /* 0x000ea400080011ff */
[----:B--2---:R-:W-:Y:S05]  /*2ac0*/  @!P0 BRA `(.L_x_49) ;  /* 0x0000007000108947 */ /* 0x004fea0003800000 */
.L_x_145:
[----:B------:R-:W-:Y:S01]  /*2ad0*/  ULEA UR4, UR5, UR6, 0x3 ;  /* 0x0000000605047291 */ /* 0x000fe2000f8e18ff */
[----:B------:R-:W-:Y:S02]  /*2ae0*/  PRMT R4, RZ, 0x654, R4 ;  /* 0x00000654ff047816 */ /* 0x000fe40000000004 */
[----:B--2---:R-:W-:Y:S01]  /*2af0*/  SHF.L.U32 R5, R12, 0x1f, RZ ;  /* 0x0000001f0c057819 */ /* 0x004fe200000006ff */
[----:B------:R-:W-:Y:S01]  /*2b00*/  UIADD3 UR7, UPT, UPT, UR4, 0xa0, URZ ;  /* 0x000000a004077890 */ /* 0x000fe2000fffe0ff */
[----:B------:R2:W-:Y:S05]  /*2b10*/  SYNCS.ARRIVE.TRANS64.RED.A1T0 RZ, [R4+URZ], RZ ;  /* 0x000000ff04ff79a7 */ /* 0x0005ea00081004ff */
[----:B------:R-:W-:Y:S01]  /*2b20*/  IMAD.U32 R7, RZ, RZ, UR7 ;  /* 0x00000007ff077e24 */ /* 0x000fe2000f8e00ff */
[----:B------:R-:W3:Y:S04]  /*2b30*/  SYNCS.PHASECHK.TRANS64.TRYWAIT P0, [UR4+0xb0], R5 ;  /* 0x0000b005ff0075a7 */ /* 0x000ee80008001104 */
[----:B------:R-:W-:Y:S01]  /*2b40*/  PRMT R6, R0, 0x654, R7 ;  /* 0x0000065400067816 */ /* 0x000fe20000000007 */
[----:B--2---:R-:W-:Y:S01]  /*2b50*/  @!P2 IMAD.MOV.U32 R4, RZ, RZ, 0x10 ;  /* 0x00000010ff04a424 */ /* 0x004fe200078e00ff */
[----:B---3--:R-:W-:Y:S06]  /*2b60*/  @!P0 BRA `(.L_x_50) ;  /* 0x0000006c00fc8947 */ /* 0x008fec0003800000 */
.L_x_147:
[----:B------:R-:W-:Y:S01]  /*2b70*/  ULEA UR8, UR5, UR6, 0x4 ;  /* 0x0000000605087291 */ /* 0x000fe2000f8e20ff */
[----:B------:R-:W-:Y:S01]  /*2b80*/  SEL R3, R6, R3, !P2 ;  /* 0x0000000306037207 */ /* 0x000fe20005000000 */
[----:B------:R-:W-:Y:S01]  /*2b90*/  UIADD3 UR9, UPT, UPT, UR4, 0xa0, URZ ;  /* 0x000000a004097890 */ /* 0x000fe2000fffe0ff */
[----:B--2---:R-:W-:Y:S01]  /*2ba0*/  LEA R2, R11, UR6, 0x3 ;  /* 0x000000060b027c11 */ /* 0x004fe2000f8e18ff */
[----:B------:R-:W-:Y:S01]  /*2bb0*/  UIADD3 UR8, UPT, UPT, UR8, 0x130, URZ ;  /* 0x0000013008087890 */ /* 0x000fe2000fffe0ff */
[----:B------:R-:W-:Y:S01]  /*2bc0*/  SHF.L.U32 R5, R10, 0x1f, RZ ;  /* 0x0000001f0a057819 */ /* 0x000fe200000006ff */
[----:B------:R2:W-:Y:S01]  /*2bd0*/  @!P2 SYNCS.ARRIVE.TRANS64.RED RZ, [R3+URZ], R4 ;  /* 0x0000000403ffa9a7 */ /* 0x0005e200080004ff */
[----:B------:R-:W-:Y:S01]  /*2be0*/  UIADD3 UR4, UPT, UPT, UR5, 0x1, URZ ;  /* 0x0000000105047890 */ /* 0x000fe2000fffe0ff */
[----:B------:R-:W-:-:S03]  /*2bf0*/  VIADD R8, R8, 0x1 ;  /* 0x0000000108087836 */ /* 0x000fc60000000000 */
[----:B------:R-:W-:Y:S02]  /*2c00*/  UISETP.NE.AND UP0, UPT, UR4, 0x2, UPT ;  /* 0x000000020400788c */ /* 0x000fe4000bf05270 */
[----:B------:R-:W-:Y:S06]  /*2c10*/  UGETNEXTWORKID.BROADCAST [UR8], [UR9] ;  /* 0x00000000080073ca */ /* 0x000fec0008000100 */
[----:B------:R-:W-:Y:S01]  /*2c20*/  USEL UR7, URZ, 0x1, UP0 ;  /* 0x00000001ff077887 */ /* 0x000fe20008000000 */
[----:B------:R-:W-:Y:S01]  /*2c30*/  ISETP.NE.AND P0, PT, R8, 0x2, PT ;  /* 0x000000020800780c */ /* 0x000fe20003f05270 */
[----:B------:R-:W-:Y:S01]  /*2c40*/  USEL UR5, UR4, URZ, UP0 ;  /* 0x000000ff04057287 */ /* 0x000fe20008000000 */
[----:B------:R-:W3:Y:S03]  /*2c50*/  SYNCS.PHASECHK.TRANS64.TRYWAIT P1, [R2+URZ+0xa0], R5 ;  /* 0x0000a005020075a7 */ /* 0x000ee600080211ff */
[----:B------:R-:W-:Y:S01]  /*2c60*/  LOP3.LUT R12, R12, UR7, RZ, 0x3c, !PT ;  /* 0x000000070c0c7c12 */ /* 0x000fe2000f8e3cff */
[----:B--23--:R-:W-:Y:S07]  /*2c70*/  @!P1 BRA `(.L_x_51) ;  /* 0x0000006c00d09947 */ /* 0x00cfee0003800000 */
.L_x_148:
[C---:B------:R-:W-:Y:S01]  /*2c80*/  LEA R4, R11.reuse, UR6, 0x4 ;  /* 0x000000060b047c11 */ /* 0x040fe2000f8e20ff */
[----:B--2---:R-:W-:Y:S01]  /*2c90*/  VIADD R2, R2, 0xb0 ;  /* 0x000000b002027836 */ /* 0x004fe20000000000 */
[----:B------:R-:W-:Y:S01]  /*2ca0*/  SEL R8, R8, RZ, P0 ;  /* 0x000000ff08087207 */ /* 0x000fe20000000000 */
[----:B------:R-:W-:-:S03]  /*2cb0*/  VIADD R11, R11, 0x1 ;  /* 0x000000010b0b7836 */ /* 0x000fc60000000000 */
[----:B------:R-:W2:Y:S01]  /*2cc0*/  LDS.128 R4, [R4+0x130] ;  /* 0x0001300004047984 */ /* 0x000ea20000000c00 */
[----:B------:R-:W-:Y:S02]  /*2cd0*/  PRMT R2, RZ, 0x654, R2 ;  /* 0x00000654ff027816 */ /* 0x000fe40000000002 */
[C---:B------:R-:W-:Y:S01]  /*2ce0*/  ISETP.NE.AND P1, PT, R11.reuse, 0x2, PT ;  /* 0x000000020b00780c */ /* 0x040fe20003f25270 */
[----:B------:R-:W-:Y:S01]  /*2cf0*/  @!PT LDS RZ, [RZ] ;  /* 0x00000000fffff984 */ /* 0x000fe20000000800 */
[----:B------:R-:W-:Y:S01]  /*2d00*/  @!PT LDS RZ, [RZ] ;  /* 0x00000000fffff984 */ /* 0x000fe20000000800 */
[----:B------:R-:W-:Y:S01]  /*2d10*/  @!PT LDS RZ, [RZ] ;  /* 0x00000000fffff984 */ /* 0x000fe20000000800 */
[----:B------:R-:W-:Y:S01]  /*2d20*/  @!PT LDS RZ, [RZ] ;  /* 0x00000000fffff984 */ /* 0x000fe20000000800 */
[----:B------:R3:W-:Y:S06]  /*2d30*/  MEMBAR.ALL.CTA ;  /* 0x0000000000007992 */ /* 0x0007ec0000008000 */
[----:B---3--:R-:W3:Y:S01]  /*2d40*/  FENCE.VIEW.ASYNC.S ;  /* 0x00000000000073c6 */ /* 0x008ee20000000000 */
[----:B------:R-:W-:Y:S01]  /*2d50*/  SEL R11, R11, RZ, P1 ;  /* 0x000000ff0b0b7207 */ /* 0x000fe20000800000 */
[----:B---3--:R3:W-:Y:S01]  /*2d60*/  SYNCS.ARRIVE.TRANS64.RED.A1T0 RZ, [R2+URZ], RZ ;  /* 0x000000ff02ff79a7 */ /* 0x0087e200081004ff */
[----:B--2---:R-:W-:-:S02]  /*2d70*/  LOP3.LUT P3, RZ, R6, 0x1, RZ, 0xc0, !PT ;  /* 0x0000000106ff7812 */ /* 0x004fc4000786c0ff */
[----:B------:R-:W-:-:S04]  /*2d80*/  SEL R5, RZ, 0x1, P1 ;  /* 0x00000001ff057807 */ /* 0x000fc80000800000 */
[----:B------:R-:W-:Y:S02]  /*2d90*/  LOP3.LUT R10, R10, R5, RZ, 0x3c, !PT ;  /* 0x000000050a0a7212 */ /* 0x000fe400078e3cff */
[----:B---3--:R-:W-:-:S04]  /*2da0*/  SEL R2, RZ, 0x1, P0 ;  /* 0x00000001ff027807 */ /* 0x008fc80000000000 */
[----:B------:R-:W-:Y:S01]  /*2db0*/  LOP3.LUT R9, R9, R2, RZ, 0x3c, !PT ;  /* 0x0000000209097212 */ /* 0x000fe200078e3cff */
[----:B------:R-:W-:Y:S06]  /*2dc0*/  @P3 BRA `(.L_x_52) ;  /* 0xfffffffc002c3947 */ /* 0x000fec000383ffff */
[----:B------:R-:W-:Y:S01]  /*2dd0*/  ULEA UR4, UR5, UR6, 0x3 ;  /* 0x0000000605047291 */ /* 0x000fe2000f8e18ff */
[----:B------:R-:W-:-:S08]  /*2de0*/  SHF.L.U32 R3, R12, 0x1f, RZ ;  /* 0x0000001f0c037819 */ /* 0x000fd000000006ff */
[----:B------:R-:W2:Y:S02]  /*2df0*/  SYNCS.PHASECHK.TRANS64 P0, [UR4+0xb0], R3 ;  /* 0x0000b003ff0075a7 */ /* 0x000ea40008001004 */
[----:B--2---:R-:W-:Y:S05]  /*2e00*/  @P0 BRA `(.L_x_53) ;  /* 0x0000000000080947 */ /* 0x004fea0003800000 */
[----:B------:R-:W2:Y:S02]  /*2e10*/  SYNCS.PHASECHK.TRANS64.TRYWAIT P0, [UR4+0xb0], R3 ;  /* 0x0000b003ff0075a7 */ /* 0x000ea40008001104 */
[----:B--2---:R-:W-:Y:S05]  /*2e20*/  @!P0 BRA `(.L_x_54) ;  /* 0x0000006c00788947 */ /* 0x004fea0003800000 */
.L_x_53:
[----:B------:R-:W-:-:S04]  /*2e30*/  UIADD3 UR7, UPT, UPT, UR5, 0x1, URZ ;  /* 0x0000000105077890 */ /* 0x000fc8000fffe0ff */
[----:B------:R-:W-:-:S04]  /*2e40*/  UISETP.NE.AND UP0, UPT, UR7, 0x2, UPT ;  /* 0x000000020700788c */ /* 0x000fc8000bf05270 */
[----:B------:R-:W-:Y:S02]  /*2e50*/  USEL UR8, URZ, 0x1, UP0 ;  /* 0x00000001ff087887 */ /* 0x000fe40008000000 */
[----:B------:R-:W-:-:S04]  /*2e60*/  USEL UR7, UR7, URZ, UP0 ;  /* 0x000000ff07077287 */ /* 0x000fc80008000000 */
[----:B------:R-:W-:Y:S01]  /*2e70*/  ULEA UR7, UR7, UR6, 0x3 ;  /* 0x0000000607077291 */ /* 0x000fe2000f8e18ff */
[----:B--2---:R-:W-:-:S04]  /*2e80*/  LOP3.LUT R3, R12, UR8, RZ, 0x3c, !PT ;  /* 0x000000080c037c12 */ /* 0x004fc8000f8e3cff */
[----:B------:R-:W-:-:S04]  /*2e90*/  SHF.L.U32 R0, R3, 0x1f, RZ ;  /* 0x0000001f03007819 */ /* 0x000fc800000006ff */
[----:B------:R-:W2:Y:S02]  /*2ea0*/  SYNCS.PHASECHK.TRANS64 P0, [UR7+0xb0], R0 ;  /* 0x0000b000ff0075a7 */ /* 0x000ea40008001007 */
[----:B-12---:R-:W-:Y:S05]  /*2eb0*/  @P0 EXIT ;  /* 0x000000000000094d */ /* 0x006fea0003800000 */
[----:B------:R-:W-:Y:S02]  /*2ec0*/  SHF.L.U32 R3, R3, 0x1f, RZ ;  /* 0x0000001f03037819 */ /* 0x000fe400000006ff */
[----:B------:R-:W-:-:S07]  /*2ed0*/  MOV R0, UR7 ;  /* 0x0000000700007c02 */ /* 0x000fce0008000f00 */
.L_x_55:
[----:B-1----:R1:W2:Y:S02]  /*2ee0*/  SYNCS.PHASECHK.TRANS64.TRYWAIT P0, [R0+URZ+0xb0], R3 ;  /* 0x0000b003000075a7 */ /* 0x0022a400080011ff */
[----:B--2---:R-:W-:Y:S05]  /*2ef0*/  @!P0 NANOSLEEP.SYNCS 0x989680 ;  /* 0x009896800000895d */ /* 0x004fea0003900000 */
[----:B------:R-:W2:Y:S02]  /*2f00*/  @!P0 SYNCS.PHASECHK.TRANS64 P0, [R0+URZ+0xb0], R3 ;  /* 0x0000b003000085a7 */ /* 0x000ea400080010ff */
[----:B--2---:R-:W-:Y:S05]  /*2f10*/  @P0 EXIT ;  /* 0x000000000000094d */ /* 0x004fea0003800000 */
[----:B------:R-:W-:Y:S05]  /*2f20*/  BRA `(.L_x_55) ;  /* 0xfffffffc00ec7947 */ /* 0x000fea000383ffff */
.L_x_48:
[----:B------:R-:W-:Y:S05]  /*2f30*/  BRA.U UP4, `(.L_x_56) ;  /* 0x0000000d04d87547 */ /* 0x000fea000b800000 */
[----:B------:R-:W2:Y:S01]  /*2f40*/  S2UR UR7, SR_CgaCtaId ;  /* 0x00000000000779c3 */ /* 0x000ea20000008800 */
[----:B------:R-:W-:Y:S01]  /*2f50*/  UMOV UR4, 0x40 ;  /* 0x0000004000047882 */ /* 0x000fe20000000000 */
[----:B------:R-:W-:Y:S01]  /*2f60*/  NOP ;  /* 0x0000000000007918 */ /* 0x000fe20000000000 */
[----:B------:R-:W-:Y:S01]  /*2f70*/  UMOV UR6, 0x400 ;  /* 0x0000040000067882 */ /* 0x000fe20000000000 */
[----:B--2---:R-:W-:Y:S02]  /*2f80*/  ULEA UR5, UR7, UR4, 0x18 ;  /* 0x0000000407057291 */ /* 0x004fe4000f8ec0ff */
[----:B------:R-:W-:-:S07]  /*2f90*/  ULEA UR6, UR7, UR6, 0x18 ;  /* 0x0000000607067291 */ /* 0x000fce000f8ec0ff */
[----:B------:R-:W2:Y:S02]  /*2fa0*/  LDS.U8 R0, [UR5+0x1c] ;  /* 0x00001c05ff007984 */ /* 0x000ea40008000000 */
[----:B--2---:R-:W-:-:S13]  /*2fb0*/  ISETP.NE.AND P0, PT, R0, RZ, PT ;  /* 0x000000ff0000720c */ /* 0x004fda0003f05270 */
[----:B------:R-:W-:Y:S05]  /*2fc0*/  @P0 BRA `(.L_x_57) ;  /* 0x0000000000580947 */ /* 0x000fea0003800000 */
[----:B------:R-:W-:-:S13]  /*2fd0*/  ELECT P0, URZ, PT ;  /* 0x0000000000ff782f */ /* 0x000fda0003800000 */
[----:B------:R-:W-:Y:S05]  /*2fe0*/  @!P0 BRA `(.L_x_58) ;  /* 0x0000000000608947 */ /* 0x000fea0003800000 */
[----:B------:R-:W-:Y:S01]  /*2ff0*/  UMOV UR4, 0x10 ;  /* 0x0000001000047882 */ /* 0x000fe20000000000 */
[----:B------:R-:W-:Y:S01]  /*3000*/  HFMA2 R0, -RZ, RZ, 0, 5.9604644775390625e-08 ;  /* 0x00000001ff007431 */ /* 0x000fe200000001ff */
[----:B------:R-:W-:-:S03]  /*3010*/  MOV R3, 0xffff ;  /* 0x0000ffff00037802 */ /* 0x000fc60000000f00 */
[----:B------:R-:W-:Y:S04]  /*3020*/  DEPBAR.LE SB2, 0x36 ;  /* 0x0000ad800000791a */ /* 0x000fe80000000000 */
[----:B------:R-:W2:Y:S02]  /*3030*/  UTCATOMSWS.FIND_AND_SET.ALIGN UP0, UR4, UR4 ;  /* 0x00000004000475e3 */ /* 0x000ea40008000800 */
[----:B--2---:R-:W-:Y:S01]  /*3040*/  MOV R4, UR4 ;  /* 0x0000000400047c02 */ /* 0x004fe20008000f00 */
[----:B------:R-:W-:Y:S06]  /*3050*/  BRA.U UP0, `(.L_x_59) ;  /* 0x0000000100187547 */ /* 0x000fec000b800000 */
.L_x_60:
[----:B------:R-:W-:Y:S05]  /*3060*/  NANOSLEEP 0x64 ;  /* 0x000000640000795d */ /* 0x000fea0003800000 */
[----:B------:R-:W-:-:S05]  /*3070*/  UMOV UR4, 0x10 ;  /* 0x0000001000047882 */ /* 0x000fca0000000000 */
[----:B------:R-:W-:Y:S04]  /*3080*/  DEPBAR.LE SB2, 0x36 ;  /* 0x0000ad800000791a */ /* 0x000fe80000000000 */
[----:B------:R-:W2:Y:S02]  /*3090*/  UTCATOMSWS.FIND_AND_SET.ALIGN UP0, UR4, UR4 ;  /* 0x00000004000475e3 */ /* 0x000ea40008000800 */
[----:B--2---:R-:W-:Y:S01]  /*30a0*/  MOV R4, UR4 ;  /* 0x0000000400047c02 */ /* 0x004fe20008000f00 */
[----:B------:R-:W-:Y:S05]  /*30b0*/  BRA.U !UP0, `(.L_x_60) ;  /* 0xfffffffd08e87547 */ /* 0x000fea000b83ffff */
.L_x_59:
[-C--:B------:R-:W-:Y:S02]  /*30c0*/  SHF.L.U32 R3, R3, R4.reuse, RZ ;  /* 0x0000000403037219 */ /* 0x080fe400000006ff */
[----:B------:R-:W-:Y:S01]  /*30d0*/  SHF.L.U32 R0, R0, R4, RZ ;  /* 0x0000000400007219 */ /* 0x000fe200000006ff */
[----:B------:R-:W-:Y:S02]  /*30e0*/  IMAD.SHL.U32 R4, R4, 0x20, RZ ;  /* 0x0000002004047824 */ /* 0x000fe400078e00ff */
[----:B------:R2:W-:Y:S04]  /*30f0*/  ATOMS.OR RZ, [UR5+0x14], R3 ;  /* 0x00001403ffff798c */ /* 0x0005e8000b000005 */
[----:B------:R2:W-:Y:S04]  /*3100*/  ATOMS.OR RZ, [UR5+0x18], R0 ;  /* 0x00001800ffff798c */ /* 0x0005e8000b000005 */
[----:B------:R2:W-:Y:S01]  /*3110*/  STS [UR6+0x150], R4 ;  /* 0x00015004ff007988 */ /* 0x0005e20008000806 */
[----:B------:R-:W-:Y:S05]  /*3120*/  BRA `(.L_x_58) ;  /* 0x0000000000107947 */ /* 0x000fea0003800000 */
.L_x_57:
[----:B------:R-:W-:Y:S02]  /*3130*/  MOV R0, 0xffffffff ;  /* 0xffffffff00007802 */ /* 0x000fe40000000f00 */
[----:B------:R-:W-:-:S03]  /*3140*/  MOV R4, 0x3170 ;  /* 0x0000317000047802 */ /* 0x000fc60000000f00 */
[----:B------:R2:W-:Y:S04]  /*3150*/  STS [UR6+0x150], R0 ;  /* 0x00015000ff007988 */ /* 0x0005e80008000806 */
[----:B-12--5:R-:W-:Y:S05]  /*3160*/  CALL.REL.NOINC `($__internal_1_$__cuda_sm10x_tcgen05_guardrail_trap_phase_invalid_during_alloc) ;  /* 0x0000007000bc7944 */ /* 0x026fea0003c00000 */
.L_x_58:
[----:B------:R-:W-:Y:S05]  /*3170*/  WARPSYNC.ALL ;  /* 0x0000000000007948 */ /* 0x000fea0003800000 */
[----:B------:R-:W3:Y:S01]  /*3180*/  S2UR UR4, SR_CgaCtaId ;  /* 0x00000000000479c3 */ /* 0x000ee20000008800 */
[----:B------:R-:W-:Y:S01]  /*3190*/  UMOV UR26, 0x400 ;  /* 0x00000400001a7882 */ /* 0x000fe20000000000 */
[----:B------:R-:W-:-:S06]  /*31a0*/  NOP ;  /* 0x0000000000007918 */ /* 0x000fcc0000000000 */
[----:B------:R-:W-:Y:S06]  /*31b0*/  BAR.ARV 0x6, 0xa0 ;  /* 0x0182800000007b1d */ /* 0x000fec0000002000 */
[----:B------:R-:W4:Y:S01]  /*31c0*/  LDCU UR5, c[0x0][0x38c] ;  /* 0x00007180ff0577ac */ /* 0x000f220008000800 */
[----:B------:R-:W-:Y:S01]  /*31d0*/  LOP3.LUT R2, R2, 0xffff, RZ, 0xc0, !PT ;  /* 0x0000ffff02027812 */ /* 0x000fe200078ec0ff */
[----:B------:R-:W-:Y:S01]  /*31e0*/  IMAD.MOV.U32 R11, RZ, RZ, 0x1 ;  /* 0x00000001ff0b7424 */ /* 0x000fe200078e00ff */
[----:B------:R-:W-:Y:S01]  /*31f0*/  CS2R R8, SRZ ;  /* 0x0000000000087805 */ /* 0x000fe2000001ff00 */
[----:B------:R-:W1:Y:S01]  /*3200*/  LDCU UR7, c[0x0][0x38c] ;  /* 0x00007180ff0777ac */ /* 0x000e620008000800 */
[----:B------:R-:W-:Y:S01]  /*3210*/  R2UR UR27, R2 ;  /* 0x00000000021b72ca */ /* 0x000fe200000e0000 */
[----:B------:R-:W-:Y:S01]  /*3220*/  IMAD.MOV.U32 R10, RZ, RZ, RZ ;  /* 0x000000ffff0a7224 */ /* 0x000fe200078e00ff */
[----:B------:R-:W-:Y:S01]  /*3230*/  UMOV UR30, URZ ;  /* 0x000000ff001e7c82 */ /* 0x000fe20008000000 */
[----:B------:R-:W-:Y:S01]  /*3240*/  UMOV UR24, URZ ;  /* 0x000000ff00187c82 */ /* 0x000fe20008000000 */
[----:B---3--:R-:W-:Y:S01]  /*3250*/  ULEA UR26, UR4, UR26, 0x18 ;  /* 0x0000001a041a7291 */ /* 0x008fe2000f8ec0ff */
[----:B------:R-:W-:Y:S01]  /*3260*/  UMOV UR38, 0x0 ;  /* 0x0000000000267882 */ /* 0x000fe20000000000 */
[----:B------:R-:W-:-:S02]  /*3270*/  UMOV UR39, 0x4400010 ;  /* 0x0440001000277882 */ /* 0x000fc40000000000 */
[----:B------:R-:W-:Y:S02]  /*3280*/  UIADD3 UR4, UPT, UPT, UR26, 0x6400, URZ ;  /* 0x000064001a047890 */ /* 0x000fe4000fffe0ff */
[----:B------:R-:W-:Y:S02]  /*3290*/  UIADD3 UR6, UPT, UPT, UR26, 0x10400, URZ ;  /* 0x000104001a067890 */ /* 0x000fe4000fffe0ff */
[----:B----4-:R-:W-:Y:S01]  /*32a0*/  UIADD3 UR5, UPT, UPT, UR5, 0x7f, URZ ;  /* 0x0000007f05057890 */ /* 0x010fe2000fffe0ff */
[----:B--2---:R-:W2:Y:S01]  /*32b0*/  LDS R0, [UR26+0x150] ;  /* 0x0001501aff007984 */ /* 0x004ea20008000800 */
[----:B-1----:R-:W-:Y:S01]  /*32c0*/  UMOV UR36, 0x0 ;  /* 0x0000000000247882 */ /* 0x002fe20000000000 */
[----:B------:R-:W-:Y:S01]  /*32d0*/  UMOV UR37, 0x4400010 ;  /* 0x0440001000257882 */ /* 0x000fe20000000000 */
[----:B------:R-:W-:Y:S02]  /*32e0*/  USHF.R.S32.HI UR40, URZ, 0x1f, UR5 ;  /* 0x0000001fff287899 */ /* 0x000fe40008011405 */
[----:B------:R-:W-:-:S02]  /*32f0*/  UISETP.GE.AND UP4, UPT, UR7, 0x1, UPT ;  /* 0x000000010700788c */ /* 0x000fc4000bf86270 */
[----:B------:R-:W-:Y:S02]  /*3300*/  ULEA.HI UR40, UR40, UR5, URZ, 0x7 ;  /* 0x0000000528287291 */ /* 0x000fe4000f8f38ff */
[----:B------:R-:W-:Y:S02]  /*3310*/  USHF.R.U32.HI UR5, URZ, 0x4, UR4 ;  /* 0x00000004ff057899 */ /* 0x000fe40008011604 */
[----:B------:R-:W-:Y:S02]  /*3320*/  USHF.R.S32.HI UR40, URZ, 0x7, UR40 ;  /* 0x00000007ff287899 */ /* 0x000fe40008011428 */
[----:B------:R-:W-:Y:S02]  /*3330*/  USHF.R.U32.HI UR4, URZ, 0x4, UR6 ;  /* 0x00000004ff047899 */ /* 0x000fe40008011606 */
[----:B------:R-:W-:Y:S02]  /*3340*/  UISETP.LT.AND UP0, UPT, UR40, 0x1, UPT ;  /* 0x000000012800788c */ /* 0x000fe4000bf01270 */
[----:B------:R-:W-:-:S02]  /*3350*/  ULOP3.LUT UR5, UR5, 0x3fff, URZ, 0xc0, !UPT ;  /* 0x00003fff05057892 */ /* 0x000fc4000f8ec0ff */
[----:B------:R-:W-:Y:S02]  /*3360*/  ULOP3.LUT UR4, UR4, 0x3fff, URZ, 0xc0, !UPT ;  /* 0x00003fff04047892 */ /* 0x000fe4000f8ec0ff */
[----:B------:R-:W-:Y:S02]  /*3370*/  USEL UR41, UR40, 0x1, !UP0 ;  /* 0x0000000128297887 */ /* 0x000fe4000c000000 */
[----:B------:R-:W-:Y:S02]  /*3380*/  ULOP3.LUT UR28, UR5, 0x10000, URZ, 0xfc, !UPT ;  /* 0x00010000051c7892 */ /* 0x000fe4000f8efcff */
[----:B------:R-:W-:Y:S02]  /*3390*/  ULOP3.LUT UR29, UR4, 0x10000, URZ, 0xfc, !UPT ;  /* 0x00010000041d7892 */ /* 0x000fe4000f8efcff */
[----:B------:R-:W-:Y:S01]  /*33a0*/  UIADD3 UR41, UPT, UPT, -UR41, URZ, URZ ;  /* 0x000000ff29297290 */ /* 0x000fe2000fffe1ff */
[----:B------:R-:W-:Y:S01]  /*33b0*/  UMOV UR34, 0x0 ;  /* 0x0000000000227882 */ /* 0x000fe20000000000 */
[----:B------:R-:W-:Y:S01]  /*33c0*/  UMOV UR35, 0x4400010 ;  /* 0x0440001000237882 */ /* 0x000fe20000000000 */
[----:B------:R-:W-:Y:S01]  /*33d0*/  UMOV UR32, 0x0 ;  /* 0x0000000000207882 */ /* 0x000fe20000000000 */
[----:B------:R-:W-:Y:S01]  /*33e0*/  UMOV UR33, 0x4400010 ;  /* 0x0440001000217882 */ /* 0x000fe20000000000 */
[----:B--2---:R-:W-:-:S15]  /*33f0*/  R2UR UR42, R0 ;  /* 0x00000000002a72ca */ /* 0x004fde00000e0000 */
.L_x_67:
[----:B------:R-:W-:Y:S02]  /*3400*/  LEA R0, R10, UR26, 0x3 ;  /* 0x0000001a0a007c11 */ /* 0x000fe4000f8e18ff */
[----:B------:R-:W-:Y:S02]  /*3410*/  SHF.L.U32 R5, R9, 0x1f, RZ ;  /* 0x0000001f09057819 */ /* 0x000fe400000006ff */
[----:B------:R-:W-:Y:S01]  /*3420*/  PLOP3.LUT P0, PT, PT, PT, UP4, 0x80, 0x8 ;  /* 0x000000000008781c */ /* 0x000fe20003f0f048 */
[----:B------:R-:W-:Y:S01]  /*3430*/  VIADD R3, R0, 0xb0 ;  /* 0x000000b000037836 */ /* 0x000fe20000000000 */
[----:B-1----:R-:W1:Y:S02]  /*3440*/  SYNCS.PHASECHK.TRANS64.TRYWAIT P1, [R0+URZ+0xa0], R5 ;  /* 0x0000a005000075a7 */ /* 0x002e6400080211ff */
[----:B-1-3--:R-:W-:Y:S09]  /*3450*/  @!P1 BRA `(.L_x_61) ;  /* 0x0000006800049947 */ /* 0x00aff20003800000 */
.L_x_150:
[----:B------:R-:W-:Y:S01]  /*3460*/  LEA R4, R10, UR26, 0x4 ;  /* 0x0000001a0a047c11 */ /* 0x000fe2000f8e20ff */
[----:B------:R-:W-:Y:S01]  /*3470*/  @UP4 ULEA UR4, UR24, UR26, 0x3 ;  /* 0x0000001a18044291 */ /* 0x000fe2000f8e18ff */
[----:B------:R-:W-:Y:S01]  /*3480*/  PLOP3.LUT P2, PT, PT, PT, PT, 0x80, 0x8 ;  /* 0x000000000008781c */ /* 0x000fe20003f4f070 */
[----:B------:R-:W-:Y:S01]  /*3490*/  ULEA UR31, UR30, UR26, 0x3 ;  /* 0x0000001a1e1f7291 */ /* 0x000fe2000f8e18ff */
[----:B------:R-:W-:Y:S02]  /*34a0*/  PRMT R3, RZ, 0x654, R3 ;  /* 0x00000654ff037816 */ /* 0x000fe40000000003 */
[----:B-1----:R-:W1:Y:S01]  /*34b0*/  LDS.128 R4, [R4+0x130] ;  /* 0x0001300004047984 */ /* 0x002e620000000c00 */
[----:B------:R-:W-:Y:S02]  /*34c0*/  @P0 SHF.L.U32 R2, R8, 0x1f, RZ ;  /* 0x0000001f08020819 */ /* 0x000fe400000006ff */
[----:B------:R-:W-:Y:S01]  /*34d0*/  SHF.L.U32 R0, R11, 0x1f, RZ ;  /* 0x0000001f0b007819 */ /* 0x000fe200000006ff */
[----:B------:R-:W-:Y:S01]  /*34e0*/  @!PT LDS RZ, [RZ] ;  /* 0x00000000fffff984 */ /* 0x000fe20000000800 */
[----:B------:R-:W-:Y:S01]  /*34f0*/  @!PT LDS RZ, [RZ] ;  /* 0x00000000fffff984 */ /* 0x000fe20000000800 */
[----:B------:R-:W-:Y:S01]  /*3500*/  @!PT LDS RZ, [RZ] ;  /* 0x00000000fffff984 */ /* 0x000fe20000000800 */
[----:B------:R-:W-:Y:S01]  /*3510*/  @!PT LDS RZ, [RZ] ;  /* 0x00000000fffff984 */ /* 0x000fe20000000800 */
[----:B------:R2:W-:Y:S06]  /*3520*/  MEMBAR.ALL.CTA ;  /* 0x0000000000007992 */ /* 0x0005ec0000008000 */
[----:B--2---:R-:W2:Y:S02]  /*3530*/  FENCE.VIEW.ASYNC.S ;  /* 0x00000000000073c6 */ /* 0x004ea40000000000 */
[----:B--2---:R2:W-:Y:S01]  /*3540*/  SYNCS.ARRIVE.TRANS64.RED.A1T0 RZ, [R3+URZ], RZ ;  /* 0x000000ff03ff79a7 */ /* 0x0045e200081004ff */
[----:B------:R2:W3:Y:S01]  /*3550*/  @P0 SYNCS.PHASECHK.TRANS64.TRYWAIT P2, [UR4], R2 ;  /* 0x00000002ff0005a7 */ /* 0x0004e20008041104 */
[----:B------:R-:W-:Y:S01]  /*3560*/  ULEA.HI UR4, UR30, UR30, URZ, 0x1 ;  /* 0x0000001e1e047291 */ /* 0x000fe2000f8f08ff */
[----:B-1----:R-:W-:-:S03]  /*3570*/  LOP3.LUT P1, RZ, R6, 0x1, RZ, 0xc0, !PT ;  /* 0x0000000106ff7812 */ /* 0x002fc6000782c0ff */
[----:B------:R-:W-:Y:S02]  /*3580*/  USHF.L.U32 UR11, UR4, 0x7, URZ ;  /* 0x00000007040b7899 */ /* 0x000fe400080006ff */
[----:B------:R-:W-:Y:S02]  /*3590*/  ULOP3.LUT UR4, UR4, 0xffe, URZ, 0xc0, !UPT ;  /* 0x00000ffe04047892 */ /* 0x000fe4000f8ec0ff */
[----:B------:R-:W-:Y:S02]  /*35a0*/  ULOP3.LUT UR11, UR11, 0xffffff00, URZ, 0xc0, !UPT ;  /* 0xffffff000b0b7892 */ /* 0x000fe4000f8ec0ff */
[----:B------:R-:W-:Y:S02]  /*35b0*/  UIADD3 UR4, UPT, UPT, -UR4, UR30, URZ ;  /* 0x0000001e04047290 */ /* 0x000fe4000fffe1ff */
[----:B------:R-:W-:Y:S01]  /*35c0*/  UIADD3 UR11, UPT, UPT, UR42, UR11, URZ ;  /* 0x0000000b2a0b7290 */ /* 0x000fe2000fffe0ff */
[----:B------:R-:W1:Y:S03]  /*35d0*/  SYNCS.PHASECHK.TRANS64.TRYWAIT P0, [UR31+0xe0], R0 ;  /* 0x0000e000ff0075a7 */ /* 0x000e66000800111f */
[----:B------:R-:W-:Y:S01]  /*35e0*/  ULEA UR11, UR4, UR11, 0x14 ;  /* 0x0000000b040b7291 */ /* 0x000fe2000f8ea0ff */
[----:B-123--:R-:W-:Y:S11]  /*35f0*/  @!P0 BRA `(.L_x_62) ;  /* 0x0000006400b08947 */ /* 0x00eff60003800000 */
.L_x_152:
[----:B------:R-:W-:Y:S01]  /*3600*/  IADD3 R10, PT, PT, R10, 0x1, RZ ;  /* 0x000000010a0a7810 */ /* 0x000fe20007ffe0ff */
[----:B------:R-:W-:Y:S06]  /*3610*/  BRA.U !UP4, `(.L_x_63) ;  /* 0x000000010cc07547 */ /* 0x000fec000b800000 */
[----:B------:R-:W-:Y:S01]  /*3620*/  UPLOP3.LUT UP2, UPT, UPT, UPT, UPT, 0x40, 0x4 ;  /* 0x000000000004789c */ /* 0x000fe20003f4e870 */
[----:B------:R-:W-:Y:S01]  /*3630*/  UMOV UR23, UR41 ;  /* 0x0000002900177c82 */ /* 0x000fe20008000000 */
[----:B------:R-:W-:Y:S01]  /*3640*/  UMOV UR22, UR40 ;  /* 0x0000002800167c82 */ /* 0x000fe20008000000 */
[----:B------:R-:W-:-:S08]  /*3650*/  UMOV UR10, UR24 ;  /* 0x00000018000a7c82 */ /* 0x000fd00008000000 */
.L_x_66:
[----:B------:R-:W-:Y:S02]  /*3660*/  UIADD3 UR23, UPT, UPT, UR23, 0x1, URZ ;  /* 0x0000000117177890 */ /* 0x000fe4000fffe0ff */
[----:B--2---:R-:W-:Y:S02]  /*3670*/  ULEA UR5, UR10, UR26, 0x3 ;  /* 0x0000001a0a057291 */ /* 0x004fe4000f8e18ff */
[----:B------:R-:W-:Y:S01]  /*3680*/  UISETP.NE.AND UP3, UPT, UR23, URZ, UPT ;  /* 0x000000ff1700728c */ /* 0x000fe2000bf65270 */
[----:B---3--:R-:W-:Y:S10]  /*3690*/  @P2 BRA `(.L_x_64) ;  /* 0x00000000000c2947 */ /* 0x008ff40003800000 */
[----:B-1----:R-:W-:Y:S04]  /*36a0*/  SHF.L.U32 R3, R8, 0x1f, RZ ;  /* 0x0000001f08037819 */ /* 0x002fe800000006ff */
[----:B------:R-:W1:Y:S02]  /*36b0*/  SYNCS.PHASECHK.TRANS64.TRYWAIT P0, [UR5], R3 ;  /* 0x00000003ff0075a7 */ /* 0x000e640008001105 */
[----:B-1----:R-:W-:Y:S05]  /*36c0*/  @!P0 BRA `(.L_x_65) ;  /* 0x0000006400948947 */ /* 0x002fea0003800000 */
.L_x_64:
[----:B------:R-:W-:Y:S01]  /*36d0*/  UISETP.NE.AND UP0, UPT, UR22, 0x1, UPT ;  /* 0x000000011600788c */ /* 0x000fe2000bf05270 */
[----:B------:R-:W-:Y:S01]  /*36e0*/  PLOP3.LUT P2, PT, PT, PT, PT, 0x80, 0x8 ;  /* 0x000000000008781c */ /* 0x000fe20003f4f070 */
[----:B------:R-:W-:Y:S02]  /*36f0*/  UIADD3 UR4, UPT, UPT, UR10, 0x1, URZ ;  /* 0x000000010a047890 */ /* 0x000fe4000fffe0ff */
[----:B------:R-:W-:Y:S02]  /*3700*/  UIADD3 UR25, UPT, UPT, UR5, 0x28, URZ ;  /* 0x0000002805197890 */ /* 0x000fe4000fffe0ff */
[----:B------:R-:W-:Y:S01]  /*3710*/  UISETP.NE.AND UP1, UPT, UR4, 0x5, UPT ;  /* 0x000000050400788c */ /* 0x000fe2000bf25270 */
[----:B------:R-:W-:Y:S01]  /*3720*/  PLOP3.LUT P0, PT, PT, PT, UP0, 0x80, 0x8 ;  /* 0x000000000008781c */ /* 0x000fe20003f0f008 */
[----:B------:R-:W-:Y:S02]  /*3730*/  UIADD3 UR22, UPT, UPT, UR22, -0x1, URZ ;  /* 0xffffffff16167890 */ /* 0x000fe4000fffe0ff */
[----:B------:R-:W-:Y:S02]  /*3740*/  USEL UR6, URZ, 0x1, UP1 ;  /* 0x00000001ff067887 */ /* 0x000fe40008800000 */
[----:B------:R-:W-:Y:S01]  /*3750*/  USEL UR24, UR4, URZ, UP1 ;  /* 0x000000ff04187287 */ /* 0x000fe20008800000 */
[----:B------:R-:W-:Y:S01]  /*3760*/  UMOV UR7, 0x40004040 ;  /* 0x4000404000077882 */ /* 0x000fe20000000000 */
[----:B------:R-:W-:Y:S02]  /*3770*/  UMOV UR5, 0x40004040 ;  /* 0x4000404000057882 */ /* 0x000fe40000000000 */
[----:B------:R-:W-:Y:S01]  /*3780*/  @UP0 ULEA UR4, UR24, UR26, 0x3 ;  /* 0x0000001a18040291 */ /* 0x000fe2000f8e18ff */
[----:B------:R-:W-:Y:S01]  /*3790*/  LOP3.LUT R8, R8, UR6, RZ, 0x3c, !PT ;  /* 0x0000000608087c12 */ /* 0x000fe2000f8e3cff */
[----:B------:R-:W-:Y:S01]  /*37a0*/  ULEA UR6, UR10, UR29, 0xb ;  /* 0x0000001d0a067291 */ /* 0x000fe2000f8e58ff */
[----:B------:R-:W-:Y:S02]  /*37b0*/  UMOV UR21, 0x40004040 ;  /* 0x4000404000157882 */ /* 0x000fe40000000000 */
[----:B-1----:R-:W-:Y:S01]  /*37c0*/  @P0 SHF.L.U32 R0, R8, 0x1f, RZ ;  /* 0x0000001f08000819 */ /* 0x002fe200000006ff */
[----:B------:R-:W-:Y:S02]  /*37d0*/  UIADD3 UR20, UPT, UPT, UR6, 0x2, URZ ;  /* 0x0000000206147890 */ /* 0x000fe4000fffe0ff */
[----:B------:R-:W-:Y:S01]  /*37e0*/  UIADD3 UR16, UPT, UPT, UR6, 0x4, URZ ;  /* 0x0000000406107890 */ /* 0x000fe2000fffe0ff */
[----:B------:R2:W3:Y:S01]  /*37f0*/  @P0 SYNCS.PHASECHK.TRANS64.TRYWAIT P2, [UR4], R0 ;  /* 0x00000000ff0005a7 */ /* 0x0004e20008041104 */
[----:B------:R-:W-:Y:S02]  /*3800*/  ULEA UR4, UR10, UR28, 0x9 ;  /* 0x0000001c0a047291 */ /* 0x000fe4000f8e48ff */
[----:B------:R-:W-:Y:S02]  /*3810*/  UIADD3 UR12, UPT, UPT, UR6, 0x6, URZ ;  /* 0x00000006060c7890 */ /* 0x000fe4000fffe0ff */
[----:B------:R-:W-:Y:S02]  /*3820*/  UIADD3 UR18, UPT, UPT, UR4, 0x2, URZ ;  /* 0x0000000204127890 */ /* 0x000fe4000fffe0ff */
[----:B------:R-:W-:Y:S02]  /*3830*/  UIADD3 UR14, UPT, UPT, UR4, 0x4, URZ ;  /* 0x00000004040e7890 */ /* 0x000fe4000fffe0ff */
[----:B------:R-:W-:Y:S01]  /*3840*/  UIADD3 UR8, UPT, UPT, UR4, 0x6, URZ ;  /* 0x0000000604087890 */ /* 0x000fe2000fffe0ff */
[----:B------:R2:W-:Y:S01]  /*3850*/  UTCQMMA gdesc[UR4], gdesc[UR6], tmem[UR11], tmem[UR38], idesc[UR39], UP2 ;  /* 0x00ff2606040075ea */ /* 0x0005e2000900030b */
[----:B------:R-:W-:Y:S01]  /*3860*/  UPLOP3.LUT UP2, UPT, UPT, UPT, UPT, 0x80, 0x8 ;  /* 0x000000000008789c */ /* 0x000fe20003f4f070 */
[----:B------:R-:W-:Y:S01]  /*3870*/  UMOV UR19, 0x40004040 ;  /* 0x4000404000137882 */ /* 0x000fe20000000000 */
[----:B------:R-:W-:Y:S01]  /*3880*/  UMOV UR17, 0x40004040 ;  /* 0x4000404000117882 */ /* 0x000fe20000000000 */
[----:B------:R2:W-:Y:S01]  /*3890*/  UTCQMMA gdesc[UR18], gdesc[UR20], tmem[UR11], tmem[UR36], idesc[UR37], UPT ;  /* 0x00ff2414120075ea */ /* 0x0005e2000b80030b */
[----:B------:R-:W-:Y:S01]  /*38a0*/  UMOV UR15, 0x40004040 ;  /* 0x40004040000f7882 */ /* 0x000fe20000000000 */
[----:B------:R-:W-:Y:S01]  /*38b0*/  UMOV UR13, 0x40004040 ;  /* 0x40004040000d7882 */ /* 0x000fe20000000000 */
[----:B------:R-:W-:Y:S01]  /*38c0*/  UMOV UR9, 0x40004040 ;  /* 0x4000404000097882 */ /* 0x000fe20000000000 */
[----:B------:R2:W-:Y:S01]  /*38d0*/  UTCQMMA gdesc[UR14], gdesc[UR16], tmem[UR11], tmem[UR34], idesc[UR35], UPT ;  /* 0x00ff22100e0075ea */ /* 0x0005e2000b80030b */
[----:B------:R2:W-:Y:S01]  /*38e0*/  UTCQMMA gdesc[UR8], gdesc[UR12], tmem[UR11], tmem[UR32], idesc[UR33], UPT ;  /* 0x00ff200c080075ea */ /* 0x0005e2000b80030b */
[----:B------:R2:W-:Y:S01]  /*38f0*/  UTCBAR.MULTICAST [UR25], URZ, UR27 ;  /* 0x000000ff190073e9 */ /* 0x0005e2000800081b */
[----:B------:R-:W-:Y:S01]  /*3900*/  UMOV UR10, UR24 ;  /* 0x00000018000a7c82 */ /* 0x000fe20008000000 */
[----:B------:R-:W-:Y:S05]  /*3910*/  BRA.U UP3, `(.L_x_66) ;  /* 0xfffffffd03507547 */ /* 0x000fea000b83ffff */
.L_x_63:
[----:B--2---:R-:W-:Y:S01]  /*3920*/  UIADD3 UR4, UPT, UPT, UR30, 0x1, URZ ;  /* 0x000000011e047890 */ /* 0x004fe2000fffe0ff */
[C---:B------:R-:W-:Y:S01]  /*3930*/  ISETP.NE.AND P0, PT, R10.reuse, 0x2, PT ;  /* 0x000000020a00780c */ /* 0x040fe20003f05270 */
[----:B------:R-:W-:Y:S02]  /*3940*/  UIADD3 UR5, UPT, UPT, UR31, 0xc0, URZ ;  /* 0x000000c01f057890 */ /* 0x000fe4000fffe0ff */
[----:B------:R-:W-:Y:S01]  /*3950*/  UISETP.NE.AND UP0, UPT, UR4, 0x4, UPT ;  /* 0x000000040400788c */ /* 0x000fe2000bf05270 */
[----:B-1----:R-:W-:Y:S02]  /*3960*/  SEL R0, RZ, 0x1, P0 ;  /* 0x00000001ff007807 */ /* 0x002fe40000000000 */
[----:B------:R-:W-:Y:S01]  /*3970*/  SEL R10, R10, RZ, P0 ;  /* 0x000000ff0a0a7207 */ /* 0x000fe20000000000 */
[----:B------:R-:W-:Y:S01]  /*3980*/  USEL UR6, URZ, 0x1, UP0 ;  /* 0x00000001ff067887 */ /* 0x000fe20008000000 */
[----:B------:R-:W-:Y:S01]  /*3990*/  LOP3.LUT R9, R9, R0, RZ, 0x3c, !PT ;  /* 0x0000000009097212 */ /* 0x000fe200078e3cff */
[----:B------:R-:W-:Y:S01]  /*39a0*/  USEL UR30, UR4, URZ, UP0 ;  /* 0x000000ff041e7287 */ /* 0x000fe20008000000 */
[----:B------:R1:W-:Y:S03]  /*39b0*/  UTCBAR [UR5], URZ ;  /* 0x000000ff050073e9 */ /* 0x0003e600080000ff */
[----:B------:R-:W-:Y:S01]  /*39c0*/  LOP3.LUT R11, R11, UR6, RZ, 0x3c, !PT ;  /* 0x000000060b0b7c12 */ /* 0x000fe2000f8e3cff */
[----:B------:R-:W-:Y:S07]  /*39d0*/  @P1 BRA `(.L_x_67) ;  /* 0xfffffff800881947 */ /* 0x000fee000383ffff */
[----:B------:R-:W2:Y:S01]  /*39e0*/  S2UR UR8, SR_CgaCtaId ;  /* 0x00000000000879c3 */ /* 0x000ea20000008800 */
[----:B------:R-:W-:Y:S01]  /*39f0*/  ELECT P0, URZ, PT ;  /* 0x0000000000ff782f */ /* 0x000fe20003800000 */
[----:B------:R-:W-:Y:S01]  /*3a00*/  IMAD.MOV.U32 R0, RZ, RZ, 0x1 ;  /* 0x00000001ff007424 */ /* 0x000fe200078e00ff */
[----:B------:R-:W-:Y:S01]  /*3a10*/  UIADD3 UR26, UPT, UPT, UR26, 0xe0, URZ ;  /* 0x000000e01a1a7890 */ /* 0x000fe2000fffe0ff */
[----:B------:R-:W-:Y:S01]  /*3a20*/  SHF.L.U32 R3, R11, 0x1f, RZ ;  /* 0x0000001f0b037819 */ /* 0x000fe200000006ff */
[----:B------:R-:W-:-:S03]  /*3a30*/  UMOV UR4, 0x40 ;  /* 0x0000004000047882 */ /* 0x000fc60000000000 */
[----:B------:R-:W-:Y:S01]  /*3a40*/  UVIRTCOUNT.DEALLOC.SMPOOL 0x80 ;  /* 0x000000800000784c */ /* 0x000fe20000000000 */
[----:B--2---:R-:W-:Y:S02]  /*3a50*/  ULEA UR8, UR8, UR4, 0x18 ;  /* 0x0000000408087291 */ /* 0x004fe4000f8ec0ff */
[----:B------:R-:W-:-:S07]  /*3a60*/  ULEA UR4, UR30, UR26, 0x3 ;  /* 0x0000001a1e047291 */ /* 0x000fce000f8e18ff */
[----:B------:R2:W-:Y:S02]  /*3a70*/  @P0 STS.U8 [UR8+0x1c], R0 ;  /* 0x00001c00ff000988 */ /* 0x0005e40008000008 */
[----:B------:R-:W4:Y:S02]  /*3a80*/  SYNCS.PHASECHK.TRANS64.TRYWAIT P0, [UR4], R3 ;  /* 0x00000003ff0075a7 */ /* 0x000f240008001104 */
[----:B--2-4-:R-:W-:Y:S05]  /*3a90*/  @!P0 BRA `(.L_x_68) ;  /* 0x0000006000b88947 */ /* 0x014fea0003800000 */
.L_x_155:
[----:B------:R-:W-:-:S04]  /*3aa0*/  UIADD3 UR4, UPT, UPT, UR30, 0x1, URZ ;  /* 0x000000011e047890 */ /* 0x000fc8000fffe0ff */
[----:B------:R-:W-:-:S04]  /*3ab0*/  UISETP.NE.AND UP0, UPT, UR4, 0x4, UPT ;  /* 0x000000040400788c */ /* 0x000fc8000bf05270 */
[----:B------:R-:W-:Y:S02]  /*3ac0*/  USEL UR6, URZ, 0x1, UP0 ;  /* 0x00000001ff067887 */ /* 0x000fe40008000000 */
[----:B------:R-:W-:-:S04]  /*3ad0*/  USEL UR4, UR4, URZ, UP0 ;  /* 0x000000ff04047287 */ /* 0x000fc80008000000 */
[----:B-1----:R-:W-:Y:S01]  /*3ae0*/  ULEA UR5, UR4, UR26, 0x3 ;  /* 0x0000001a04057291 */ /* 0x002fe2000f8e18ff */
[----:B------:R-:W-:-:S04]  /*3af0*/  LOP3.LUT R2, R11, UR6, RZ, 0x3c, !PT ;  /* 0x000000060b027c12 */ /* 0x000fc8000f8e3cff */
[----:B--2---:R-:W-:-:S04]  /*3b00*/  SHF.L.U32 R3, R2, 0x1f, RZ ;  /* 0x0000001f02037819 */ /* 0x004fc800000006ff */
[----:B------:R-:W1:Y:S02]  /*3b10*/  SYNCS.PHASECHK.TRANS64.TRYWAIT P0, [UR5], R3 ;  /* 0x00000003ff0075a7 */ /* 0x000e640008001105 */
[----:B-1----:R-:W-:Y:S05]  /*3b20*/  @!P0 BRA `(.L_x_69) ;  /* 0x0000006000ac8947 */ /* 0x002fea0003800000 */
.L_x_157:
        /* <DEDUP_REMOVED lines=9> */
.L_x_159:
[----:B------:R-:W-:-:S04]  /*3bc0*/  UIADD3 UR4, UPT, UPT, UR4, 0x1, URZ ;  /* 0x0000000104047890 */ /* 0x000fc8000fffe0ff */
[----:B------:R-:W-:-:S04]  /*3bd0*/  UISETP.NE.AND UP0, UPT, UR4, 0x4, UPT ;  /* 0x000000040400788c */ /* 0x000fc8000bf05270 */
[----:B------:R-:W-:Y:S02]  /*3be0*/  USEL UR5, URZ, 0x1, UP0 ;  /* 0x00000001ff057887 */ /* 0x000fe40008000000 */
[----:B------:R-:W-:-:S04]  /*3bf0*/  USEL UR4, UR4, URZ, UP0 ;  /* 0x000000ff04047287 */ /* 0x000fc80008000000 */
[----:B------:R-:W-:Y:S01]  /*3c00*/  ULEA UR4, UR4, UR26, 0x3 ;  /* 0x0000001a04047291 */ /* 0x000fe2000f8e18ff */
[----:B-1----:R-:W-:-:S04]  /*3c10*/  LOP3.LUT R3, R2, UR5, RZ, 0x3c, !PT ;  /* 0x0000000502037c12 */ /* 0x002fc8000f8e3cff */
[----:B------:R-:W-:-:S04]  /*3c20*/  SHF.L.U32 R3, R3, 0x1f, RZ ;  /* 0x0000001f03037819 */ /* 0x000fc800000006ff */
[----:B------:R-:W1:Y:S02]  /*3c30*/  SYNCS.PHASECHK.TRANS64.TRYWAIT P0, [UR4], R3 ;  /* 0x00000003ff0075a7 */ /* 0x000e640008001104 */
[----:B-1----:R-:W-:Y:S05]  /*3c40*/  @!P0 BRA `(.L_x_71) ;  /* 0x0000006000948947 */ /* 0x002fea0003800000 */
.L_x_161:
[----:B------:R-:W-:Y:S01]  /*3c50*/  NOP ;  /* 0x0000000000007918 */ /* 0x000fe20000000000 */
[----:B-1----:R-:W1:Y:S01]  /*3c60*/  LDS R0, [UR8+0x14] ;  /* 0x00001408ff007984 */ /* 0x002e620008000800 */
[----:B------:R-:W-:Y:S01]  /*3c70*/  ULOP3.LUT UR4, UR42, 0xffff, URZ, 0xc0, !UPT ;  /* 0x0000ffff2a047892 */ /* 0x000fe2000f8ec0ff */
[----:B------:R-:W-:Y:S01]  /*3c80*/  UMOV UR5, 0xffff ;  /* 0x0000ffff00057882 */ /* 0x000fe20000000000 */
[----:B------:R-:W-:Y:S02]  /*3c90*/  UMOV UR6, 0x1 ;  /* 0x0000000100067882 */ /* 0x000fe40000000000 */
[----:B------:R-:W-:-:S04]  /*3ca0*/  USHF.R.U32.HI UR4, URZ, 0x5, UR4 ;  /* 0x00000005ff047899 */ /* 0x000fc80008011604 */
[----:B------:R-:W-:Y:S02]  /*3cb0*/  USHF.L.U32 UR5, UR5, UR4, URZ ;  /* 0x0000000405057299 */ /* 0x000fe400080006ff */
[----:B------:R-:W-:-:S04]  /*3cc0*/  USHF.L.U32 UR4, UR6, UR4, URZ ;  /* 0x0000000406047299 */ /* 0x000fc800080006ff */
[----:B-1----:R-:W-:-:S04]  /*3cd0*/  LOP3.LUT R0, R0, UR5, RZ, 0xc0, !PT ;  /* 0x0000000500007c12 */ /* 0x002fc8000f8ec0ff */
[----:B------:R-:W-:-:S13]  /*3ce0*/  ISETP.NE.AND P0, PT, R0, UR5, PT ;  /* 0x0000000500007c0c */ /* 0x000fda000bf05270 */
[----:B------:R-:W-:Y:S05]  /*3cf0*/  @P0 BRA `(.L_x_72) ;  /* 0x0000000000580947 */ /* 0x000fea0003800000 */
[----:B------:R-:W1:Y:S02]  /*3d00*/  LDS R0, [UR8+0x18] ;  /* 0x00001808ff007984 */ /* 0x000e640008000800 */
[----:B-1----:R-:W-:-:S04]  /*3d10*/  LOP3.LUT R0, R0, UR4, RZ, 0xc0, !PT ;  /* 0x0000000400007c12 */ /* 0x002fc8000f8ec0ff */
[----:B------:R-:W-:-:S13]  /*3d20*/  ISETP.NE.AND P0, PT, R0, UR4, PT ;  /* 0x0000000400007c0c */ /* 0x000fda000bf05270 */
[----:B------:R-:W-:Y:S05]  /*3d30*/  @P0 BRA `(.L_x_73) ;  /* 0x00000000003c0947 */ /* 0x000fea0003800000 */
[----:B------:R-:W1:Y:S01]  /*3d40*/  S2R R2, SR_LANEID ;  /* 0x0000000000027919 */ /* 0x000e620000000000 */
[----:B------:R-:W-:Y:S01]  /*3d50*/  ULOP3.LUT UR5, URZ, UR5, URZ, 0x33, !UPT ;  /* 0x00000005ff057292 */ /* 0x000fe2000f8e33ff */
[----:B------:R-:W-:Y:S01]  /*3d60*/  LOP3.LUT R4, RZ, UR4, RZ, 0x33, !PT ;  /* 0x00000004ff047c12 */ /* 0x000fe2000f8e33ff */
[----:B------:R-:W-:Y:S02]  /*3d70*/  VOTEU.ANY UR4, UPT, PT ;  /* 0x0000000000047886 */ /* 0x000fe400038e0100 */
[----:B------:R-:W-:Y:S01]  /*3d80*/  UFLO.U32 UR4, UR4 ;  /* 0x00000004000472bd */ /* 0x000fe200080e0000 */
[----:B------:R-:W2:Y:S01]  /*3d90*/  REDUX UR6, R4 ;  /* 0x00000000040673c4 */ /* 0x000ea20000000000 */
[----:B------:R-:W-:-:S06]  /*3da0*/  IMAD.U32 R0, RZ, RZ, UR5 ;  /* 0x00000005ff007e24 */ /* 0x000fcc000f8e00ff */
[----:B------:R4:W-:Y:S01]  /*3db0*/  UTCATOMSWS.AND URZ, UR5 ;  /* 0x0000000500ff79e3 */ /* 0x0009e20008000000 */
[----:B------:R-:W3:Y:S01]  /*3dc0*/  REDUX UR7, R0 ;  /* 0x00000000000773c4 */ /* 0x000ee20000000000 */
[----:B-1----:R-:W-:Y:S01]  /*3dd0*/  ISETP.EQ.U32.AND P0, PT, R2, UR4, PT ;  /* 0x0000000402007c0c */ /* 0x002fe2000bf02070 */
[----:B--2---:R-:W-:Y:S01]  /*3de0*/  IMAD.U32 R2, RZ, RZ, UR6 ;  /* 0x00000006ff027e24 */ /* 0x004fe2000f8e00ff */
[----:B---3--:R-:W-:-:S11]  /*3df0*/  MOV R3, UR7 ;  /* 0x0000000700037c02 */ /* 0x008fd60008000f00 */
[----:B------:R4:W-:Y:S04]  /*3e00*/  @P0 ATOMS.AND RZ, [UR8+0x14], R3 ;  /* 0x00001403ffff098c */ /* 0x0009e8000a800008 */
[----:B------:R4:W-:Y:S01]  /*3e10*/  @P0 ATOMS.AND RZ, [UR8+0x18], R2 ;  /* 0x00001802ffff098c */ /* 0x0009e2000a800008 */
[----:B------:R-:W-:Y:S05]  /*3e20*/  BRA `(.L_x_74) ;  /* 0x0000000000147947 */ /* 0x000fea0003800000 */
.L_x_73:
[----:B------:R-:W-:Y:S02]  /*3e30*/  MOV R2, 0x3e50 ;  /* 0x00003e5000027802 */ /* 0x000fe40000000f00 */
[----:B---3-5:R-:W-:Y:S05]  /*3e40*/  CALL.REL.NOINC `($__internal_0_$__cuda_sm10x_tcgen05_guardrail_trap_col_being_dealloced_not_returned_by_alloc) ;  /* 0x0000006400787944 */ /* 0x028fea0003c00000 */
[----:B------:R-:W-:Y:S05]  /*3e50*/  BRA `(.L_x_74) ;  /* 0x0000000000087947 */ /* 0x000fea0003800000 */
.L_x_72:
[----:B------:R-:W-:Y:S02]  /*3e60*/  MOV R2, 0x3e80 ;  /* 0x00003e8000027802 */ /* 0x000fe40000000f00 */
[----:B---3-5:R-:W-:Y:S05]  /*3e70*/  CALL.REL.NOINC `($__internal_2_$__cuda_sm10x_tcgen05_guardrail_trap_unallocated_columns_being_dealloced) ;  /* 0x0000006400847944 */ /* 0x028fea0003c00000 */
.L_x_74:
[----:B------:R-:W-:Y:S01]  /*3e80*/  NOP ;  /* 0x0000000000007918 */ /* 0x000fe20000000000 */
[----:B----4-:R-:W-:Y:S05]  /*3e90*/  EXIT ;  /* 0x000000000000794d */ /* 0x010fea0003800000 */
.L_x_56:
[----:B------:R-:W-:-:S09]  /*3ea0*/  UISETP.NE.OR UP0, UPT, UR18, 0x3, !UP3 ;  /* 0x000000031200788c */ /* 0x000fd2000df05670 */
[----:B------:R-:W-:Y:S05]  /*3eb0*/  BRA.U UP0, `(.L_x_75) ;  /* 0x0000001100847547 */ /* 0x000fea000b800000 */
[----:B------:R-:W2:Y:S01]  /*3ec0*/  LDCU.64 UR4, c[0x0][0x888] ;  /* 0x00011100ff0477ac */ /* 0x000ea20008000a00 */
[----:B------:R-:W3:Y:S01]  /*3ed0*/  S2UR UR8, SR_CgaCtaId ;  /* 0x00000000000879c3 */ /* 0x000ee20000008800 */
[----:B------:R-:W-:Y:S02]  /*3ee0*/  HFMA2 R9, -RZ, RZ, 0, 0 ;  /* 0x00000000ff097431 */ /* 0x000fe400000001ff */
[----:B------:R-:W-:Y:S01]  /*3ef0*/  IMAD.MOV.U32 R11, RZ, RZ, 0x1 ;  /* 0x00000001ff0b7424 */ /* 0x000fe200078e00ff */
[----:B------:R-:W4:Y:S01]  /*3f00*/  LDCU UR40, c[0x0][0x370] ;  /* 0x00006e00ff2877ac */ /* 0x000f220008000800 */
[----:B------:R-:W-:Y:S01]  /*3f10*/  IMAD.MOV.U32 R10, RZ, RZ, RZ ;  /* 0x000000ffff0a7224 */ /* 0x000fe200078e00ff */
[----:B------:R-:W-:Y:S01]  /*3f20*/  MOV R3, 0x1000 ;  /* 0x0000100000037802 */ /* 0x000fe20000000f00 */
[----:B------:R-:W4:Y:S01]  /*3f30*/  LDCU.128 UR44, c[0x0][0xb10] ;  /* 0x00016200ff2c77ac */ /* 0x000f220008000c00 */
[----:B------:R-:W1:Y:S01]  /*3f40*/  LDC.64 R12, c[0x0][0x348] ;  /* 0x0000d200ff0c7b82 */ /* 0x000e620000000a00 */
[----:B------:R-:W3:Y:S01]  /*3f50*/  LDCU UR37, c[0x0][0x374] ;  /* 0x00006e80ff2577ac */ /* 0x000ee20008000800 */
[----:B------:R-:W3:Y:S01]  /*3f60*/  LDCU.64 UR38, c[0x0][0x890] ;  /* 0x00011200ff2677ac */ /* 0x000ee20008000a00 */
[----:B------:R-:W3:Y:S01]  /*3f70*/  LDCU UR15, c[0x0][0xb0c] ;  /* 0x00016180ff0f77ac */ /* 0x000ee20008000800 */
[----:B--2---:R-:W-:Y:S01]  /*3f80*/  UISETP.NE.U32.AND UP0, UPT, UR4, URZ, UPT ;  /* 0x000000ff0400728c */ /* 0x004fe2000bf05070 */
[----:B------:R-:W2:Y:S01]  /*3f90*/  LDCU UR54, c[0x0][0xb20] ;  /* 0x00016400ff3677ac */ /* 0x000ea20008000800 */
[----:B------:R-:W2:Y:S01]  /*3fa0*/  LDCU UR4, c[0x0][0xb30] ;  /* 0x00016600ff0477ac */ /* 0x000ea20008000800 */
[----:B------:R-:W-:Y:S01]  /*3fb0*/  UMOV UR21, 0x400 ;  /* 0x0000040000157882 */ /* 0x000fe20000000000 */
[----:B----4-:R-:W-:-:S02]  /*3fc0*/  UIMAD.WIDE.U32 UR52, UR40, UR44, URZ ;  /* 0x0000002c283472a5 */ /* 0x010fc4000f8e00ff */
[----:B---3--:R-:W-:Y:S02]  /*3fd0*/  UIMAD.WIDE.U32 UR6, UR37, UR47, URZ ;  /* 0x0000002f250672a5 */ /* 0x008fe4000f8e00ff */
[----:B------:R-:W-:Y:S02]  /*3fe0*/  ULEA UR21, UR8, UR21, 0x18 ;  /* 0x0000001508157291 */ /* 0x000fe4000f8ec0ff */
[----:B------:R-:W-:Y:S02]  /*3ff0*/  USEL UR41, URZ, 0x1, UP6 ;  /* 0x00000001ff297887 */ /* 0x000fe4000b000000 */
[----:B------:R-:W-:Y:S02]  /*4000*/  UISETP.NE.U32.AND UP6, UPT, UR38, URZ, UPT ;  /* 0x000000ff2600728c */ /* 0x000fe4000bfc5070 */
[----:B------:R-:W-:Y:S02]  /*4010*/  UIADD3 UR43, UPT, UPT, UR21, 0x68, URZ ;  /* 0x00000068152b7890 */ /* 0x000fe4000fffe0ff */
[----:B------:R-:W-:-:S02]  /*4020*/  UIADD3 UR33, UPT, UPT, UR21, 0x50, URZ ;  /* 0x0000005015217890 */ /* 0x000fc4000fffe0ff */
[----:B------:R-:W-:Y:S02]  /*4030*/  UIADD3 UR25, UPT, UPT, UR21, 0x58, URZ ;  /* 0x0000005815197890 */ /* 0x000fe4000fffe0ff */
[----:B------:R-:W-:Y:S02]  /*4040*/  UIADD3 UR17, UPT, UPT, UR21, 0x60, URZ ;  /* 0x0000006015117890 */ /* 0x000fe4000fffe0ff */
[----:B------:R-:W-:Y:S02]  /*4050*/  UISETP.NE.AND.EX UP5, UPT, UR5, URZ, UPT, UP0 ;  /* 0x000000ff0500728c */ /* 0x000fe4000bfa5300 */
[----:B------:R-:W-:Y:S01]  /*4060*/  UISETP.NE.AND UP0, UPT, UR42, 0x1, UPT ;  /* 0x000000012a00788c */ /* 0x000fe2000bf05270 */
[----:B------:R-:W-:Y:S01]  /*4070*/  UMOV UR52, UR53 ;  /* 0x0000003500347c82 */ /* 0x000fe20008000000 */
[----:B------:R-:W-:Y:S01]  /*4080*/  UMOV UR51, UR7 ;  /* 0x0000000700337c82 */ /* 0x000fe20008000000 */
[----:B------:R-:W-:Y:S02]  /*4090*/  UISETP.NE.AND UP0, UPT, UR15, 0x1, UPT ;  /* 0x000000010f00788c */ /* 0x000fe4000bf05270 */
[----:B------:R-:W-:-:S02]  /*40a0*/  UPLOP3.LUT UP4, UPT, UPT, UPT, UPT, 0x40, 0x4 ;  /* 0x000000000004789c */ /* 0x000fc40003f8e870 */
[----:B------:R-:W-:Y:S01]  /*40b0*/  UISETP.GE.AND UP2, UPT, UR42, 0x1, UPT ;  /* 0x000000012a00788c */ /* 0x000fe2000bf46270 */
[----:B------:R-:W3:Y:S01]  /*40c0*/  LDCU.64 UR22, c[0x0][0xb28] ;  /* 0x00016500ff1677ac */ /* 0x000ee20008000a00 */
[----:B------:R-:W-:Y:S02]  /*40d0*/  UISETP.NE.AND.EX UP6, UPT, UR39, URZ, UPT, UP6 ;  /* 0x000000ff2700728c */ /* 0x000fe4000bfc5360 */
[----:B------:R-:W-:Y:S02]  /*40e0*/  UPRMT UR43, UR8, 0x654, UR43 ;  /* 0x00000654082b7896 */ /* 0x000fe4000800002b */
[----:B------:R-:W-:Y:S02]  /*40f0*/  UPRMT UR50, UR8, 0x654, UR33 ;  /* 0x0000065408327896 */ /* 0x000fe40008000021 */
[----:B------:R-:W-:Y:S02]  /*4100*/  UPRMT UR49, UR8, 0x654, UR25 ;  /* 0x0000065408317896 */ /* 0x000fe40008000019 */
[----:B------:R-:W-:-:S02]  /*4110*/  UPRMT UR48, UR8, 0x654, UR17 ;  /* 0x0000065408307896 */ /* 0x000fc40008000011 */
[----:B------:R-:W-:Y:S02]  /*4120*/  USHF.R.U32.HI UR52, URZ, UR45, UR52 ;  /* 0x0000002dff347299 */ /* 0x000fe40008011634 */
[----:B--2---:R-:W-:Y:S02]  /*4130*/  USHF.R.U32.HI UR51, URZ, UR54, UR51 ;  /* 0x00000036ff337299 */ /* 0x004fe40008011633 */
[----:B------:R-:W-:Y:S02]  /*4140*/  UISETP.NE.AND UP0, UPT, UR46, 0x1, UPT ;  /* 0x000000012e00788c */ /* 0x000fe4000bf05270 */
[----:B-1----:R-:W-:-:S11]  /*4150*/  UISETP.NE.AND UP3, UPT, UR4, 0x1, UPT ;  /* 0x000000010400788c */ /* 0x002fd6000bf65270 */
.L_x_86:
[C---:B------:R-:W-:Y:S02]  /*4160*/  LEA R8, R10.reuse, UR21, 0x3 ;  /* 0x000000150a087c11 */ /* 0x040fe4000f8e18ff */
[----:B------:R-:W-:Y:S02]  /*4170*/  SHF.L.U32 R5, R9, 0x1f, RZ ;  /* 0x0000001f09057819 */ /* 0x000fe400000006ff */
[----:B------:R-:W-:Y:S02]  /*4180*/  LEA R6, R10, UR21, 0x4 ;  /* 0x000000150a067c11 */ /* 0x000fe4000f8e20ff */
[----:B-1----:R-:W1:Y:S02]  /*4190*/  SYNCS.PHASECHK.TRANS64.TRYWAIT P0, [R8+URZ+0xa0], R5 ;  /* 0x0000a005080075a7 */ /* 0x002e6400080011ff */
[----:B-1----:R-:W-:Y:S05]  /*41a0*/  @!P0 BRA `(.L_x_76) ;  /* 0x0000005c00548947 */ /* 0x002fea0003800000 */
.L_x_162:
[----:B-1----:R-:W1:Y:S01]  /*41b0*/  LDS.128 R4, [R6+0x130] ;  /* 0x0001300006047984 */ /* 0x002e620000000c00 */
[----:B------:R-:W-:Y:S01]  /*41c0*/  UISETP.GE.AND UP0, UPT, UR42, 0x1, UPT ;  /* 0x000000012a00788c */ /* 0x000fe2000bf06270 */
[----:B------:R-:W-:Y:S01]  /*41d0*/  @!PT LDS RZ, [RZ] ;  /* 0x00000000fffff984 */ /* 0x000fe20000000800 */
[----:B------:R-:W-:Y:S01]  /*41e0*/  @!PT LDS RZ, [RZ] ;  /* 0x00000000fffff984 */ /* 0x000fe20000000800 */
[----:B------:R-:W-:Y:S01]  /*41f0*/  @!PT LDS RZ, [RZ] ;  /* 0x00000000fffff984 */ /* 0x000fe20000000800 */
[----:B------:R-:W-:Y:S01]  /*4200*/  @!PT LDS RZ, [RZ] ;  /* 0x00000000fffff984 */ /* 0x000fe20000000800 */
[----:B------:R2:W-:Y:S06]  /*4210*/  MEMBAR.ALL.CTA ;  /* 0x0000000000007992 */ /* 0x0005ec0000008000 */
[----:B--2---:R-:W2:Y:S01]  /*4220*/  FENCE.VIEW.ASYNC.S ;  /* 0x00000000000073c6 */ /* 0x004ea20000000000 */
[----:B-1----:R-:W-:Y:S11]  /*4230*/  LOP3.LUT P0, RZ, R6, 0x1, RZ, 0xc0, !PT ;  /* 0x0000000106ff7812 */ /* 0x002ff6000780c0ff */
[----:B------:R-:W-:Y:S02]  /*4240*/  @!UPT UIADD3 URZ, UPT, UPT, URZ, URZ, URZ ;  /* 0x000000fffffff290 */ /* 0x000fe4000fffe0ff */
[----:B--2---:R-:W-:Y:S01]  /*4250*/  VOTEU.ANY UP2, P0 ;  /* 0x0000000000ff7886 */ /* 0x004fe20000040100 */
[----:B------:R-:W-:Y:S11]  /*4260*/  PLOP3.LUT P0, PT, PT, PT, UP2, 0x80, 0x8 ;  /* 0x000000000008781c */ /* 0x000ff60003f0f028 */
[----:B------:R-:W-:Y:S02]  /*4270*/  @!UPT UIADD3 URZ, UPT, UPT, URZ, URZ, URZ ;  /* 0x000000fffffff290 */ /* 0x000fe4000fffe0ff */
[----:B------:R-:W-:Y:S02]  /*4280*/  @P0 SHF.R.U32.HI R0, RZ, 0x10, R5 ;  /* 0x00000010ff000819 */ /* 0x000fe40000011605 */
[----:B------:R-:W-:Y:S02]  /*4290*/  @P0 MOV R2, R4 ;  /* 0x0000000400020202 */ /* 0x000fe40000000f00 */
[----:B------:R-:W-:Y:S01]  /*42a0*/  @P0 R2UR UR4, R0 ;  /* 0x00000000000402ca */ /* 0x000fe200000e0000 */
[----:B------:R-:W-:Y:S01]  /*42b0*/  VIADD R0, R8, 0xb0 ;  /* 0x000000b008007836 */ /* 0x000fe20000000000 */
[----:B------:R-:W-:Y:S02]  /*42c0*/  @P0 LOP3.LUT R4, R5, 0xffff, RZ, 0xc0, !PT ;  /* 0x0000ffff05040812 */ /* 0x000fe400078ec0ff */
[----:B------:R-:W-:Y:S02]  /*42d0*/  @P0 R2UR UR6, R2 ;  /* 0x00000000020602ca */ /* 0x000fe400000e0000 */
[----:B------:R-:W-:Y:S02]  /*42e0*/  PRMT R0, RZ, 0x654, R0 ;  /* 0x00000654ff007816 */ /* 0x000fe40000000000 */
[----:B------:R-:W-:Y:S02]  /*42f0*/  @P0 R2UR UR5, R4 ;  /* 0x00000000040502ca */ /* 0x000fe400000e0000 */
[----:B------:R1:W-:Y:S03]  /*4300*/  SYNCS.ARRIVE.TRANS64.RED.A1T0 RZ, [R0+URZ], RZ ;  /* 0x000000ff00ff79a7 */ /* 0x0003e600081004ff */
[----:B------:R-:W-:Y:S04]  /*4310*/  @UP2 UMOV UR29, UR4 ;  /* 0x00000004001d2c82 */ /* 0x000fe80008000000 */
[----:B------:R-:W-:Y:S04]  /*4320*/  @UP2 UMOV UR14, UR6 ;  /* 0x00000006000e2c82 */ /* 0x000fe80008000000 */
[----:B------:R-:W-:Y:S01]  /*4330*/  @UP2 UMOV UR13, UR5 ;  /* 0x00000005000d2c82 */ /* 0x000fe20008000000 */
[----:B------:R-:W-:Y:S05]  /*4340*/  BRA.U !UP0, `(.L_x_77) ;  /* 0x0000000108c07547 */ /* 0x000fea000b800000 */
[----:B------:R-:W-:Y:S02]  /*4350*/  UIMAD.WIDE.U32 UR18, UR13, UR47, URZ ;  /* 0x0000002f0d1272a5 */ /* 0x000fe4000f8e00ff */
[----:B------:R-:W-:Y:S02]  /*4360*/  UP2UR UR16, UPR, URZ, 0x4 ;  /* 0x00000004ff107883 */ /* 0x000fe40008000000 */
[----:B------:R-:W-:Y:S02]  /*4370*/  UISETP.NE.AND UP2, UPT, UR46, 0x1, UPT ;  /* 0x000000012e00788c */ /* 0x000fe4000bf45270 */
[----:B------:R-:W-:Y:S02]  /*4380*/  UIMAD.WIDE.U32 UR26, UR14, UR44, URZ ;  /* 0x0000002c0e1a72a5 */ /* 0x000fe4000f8e00ff */
[----:B------:R-:W-:Y:S02]  /*4390*/  USEL UR4, UR37, UR51, !UP2 ;  /* 0x0000003325047287 */ /* 0x000fe4000d000000 */
[----:B------:R-:W-:Y:S02]  /*43a0*/  UISETP.NE.AND UP0, UPT, UR15, 0x1, UPT ;  /* 0x000000010f00788c */ /* 0x000fe4000bf05270 */
[----:B------:R-:W-:Y:S02]  /*43b0*/  UP2UR UR20, UPR, URZ, 0x2 ;  /* 0x00000002ff147883 */ /* 0x000fe40008000000 */
[----:B------:R-:W-:Y:S02]  /*43c0*/  UISETP.NE.AND UP1, UPT, UR42, 0x1, UPT ;  /* 0x000000012a00788c */ /* 0x000fe4000bf25270 */
[----:B---3--:R-:W-:Y:S02]  /*43d0*/  UIMAD.WIDE.U32 UR8, UR4, UR22, URZ ;  /* 0x00000016040872a5 */ /* 0x008fe4000f8e00ff */
[----:B------:R-:W-:Y:S01]  /*43e0*/  USEL UR7, UR40, UR52, !UP0 ;  /* 0x0000003428077287 */ /* 0x000fe2000c000000 */
[----:B------:R-:W-:Y:S02]  /*43f0*/  UMOV UR5, UR19 ;  /* 0x0000001300057c82 */ /* 0x000fe40008000000 */
[----:B------:R-:W-:Y:S02]  /*4400*/  USHF.R.U32.HI UR6, URZ, UR54, UR5 ;  /* 0x00000036ff067299 */ /* 0x000fe40008011605 */
[----:B------:R-:W-:Y:S02]  /*4410*/  UIMAD.WIDE.U32 UR10, UR7, UR22, URZ ;  /* 0x00000016070a72a5 */ /* 0x000fe4000f8e00ff */
[----:B------:R-:W-:Y:S02]  /*4420*/  USEL UR6, UR13, UR6, !UP2 ;  /* 0x000000060d067287 */ /* 0x000fe4000d000000 */
[----:B------:R-:W-:Y:S01]  /*4430*/  UISETP.NE.AND UP2, UPT, UR16, URZ, UPT ;  /* 0x000000ff1000728c */ /* 0x000fe2000bf45270 */
[----:B------:R-:W-:Y:S02]  /*4440*/  UMOV UR5, UR27 ;  /* 0x0000001b00057c82 */ /* 0x000fe40008000000 */
[----:B------:R-:W-:Y:S03]  /*4450*/  USHF.R.U32.HI UR12, URZ, UR45, UR5 ;  /* 0x0000002dff0c7299 */ /* 0x000fe60008011605 */
[----:B------:R-:W-:Y:S02]  /*4460*/  UMOV UR5, UR9 ;  /* 0x0000000900057c82 */ /* 0x000fe40008000000 */
[----:B------:R-:W-:Y:S03]  /*4470*/  @UP1 USHF.R.U32.HI UR4, URZ, UR23, UR5 ;  /* 0x00000017ff041299 */ /* 0x000fe60008011605 */
[----:B------:R-:W-:Y:S01]  /*4480*/  UMOV UR5, UR11 ;  /* 0x0000000b00057c82 */ /* 0x000fe20008000000 */
[----:B------:R-:W-:Y:S02]  /*4490*/  UIMAD UR4, UR42, UR4, URZ ;  /* 0x000000042a0472a4 */ /* 0x000fe4000f8e02ff */
[----:B------:R-:W-:Y:S02]  /*44a0*/  @UP1 USHF.R.U32.HI UR7, URZ, UR23, UR5 ;  /* 0x00000017ff071299 */ /* 0x000fe40008011605 */
[----:B------:R-:W-:Y:S02]  /*44b0*/  USEL UR5, UR14, UR12, !UP0 ;  /* 0x0000000c0e057287 */ /* 0x000fe4000c000000 */
[----:B------:R-:W-:Y:S02]  /*44c0*/  UIMAD.WIDE.U32 UR10, UR6, UR22, URZ ;  /* 0x00000016060a72a5 */ /* 0x000fe4000f8e00ff */
[----:B------:R-:W-:Y:S02]  /*44d0*/  UIMAD UR8, UR42, UR7, URZ ;  /* 0x000000072a0872a4 */ /* 0x000fe4000f8e02ff */
[----:B------:R-:W-:Y:S03]  /*44e0*/  UISETP.GE.AND UP0, UPT, UR6, UR4, UPT ;  /* 0x000000040600728c */ /* 0x000fe6000bf06270 */
[----:B------:R-:W-:Y:S01]  /*44f0*/  UMOV UR4, UR11 ;  /* 0x0000000b00047c82 */ /* 0x000fe20008000000 */
[----:B------:R-:W-:Y:S02]  /*4500*/  UISETP.GE.OR UP0, UPT, UR5, UR8, UP0 ;  /* 0x000000080500728c */ /* 0x000fe40008706670 */
[----:B------:R-:W-:Y:S02]  /*4510*/  USHF.R.U32.HI UR4, URZ, UR23, UR4 ;  /* 0x00000017ff047299 */ /* 0x000fe40008011604 */
[----:B------:R-:W-:Y:S02]  /*4520*/  UIMAD.WIDE.U32 UR8, UR5, UR22, URZ ;  /* 0x00000016050872a5 */ /* 0x000fe4000f8e00ff */
[----:B------:R-:W-:Y:S04]  /*4530*/  USEL UR10, UR6, UR4, !UP1 ;  /* 0x00000004060a7287 */ /* 0x000fe8000c800000 */
[----:B------:R-:W-:Y:S01]  /*4540*/  UIADD3 UR11, UPT, UPT, -UR10, URZ, URZ ;  /* 0x000000ff0a0b7290 */ /* 0x000fe2000fffe1ff */
[----:B------:R-:W-:Y:S02]  /*4550*/  @!UP0 UMOV UR4, UR9 ;  /* 0x0000000900048c82 */ /* 0x000fe40008000000 */
[----:B------:R-:W-:Y:S02]  /*4560*/  @!UP0 USHF.R.U32.HI UR4, URZ, UR23, UR4 ;  /* 0x00000017ff048299 */ /* 0x000fe40008011604 */
[----:B------:R-:W-:Y:S02]  /*4570*/  UIMAD UR8, UR42, UR11, UR6 ;  /* 0x0000000b2a0872a4 */ /* 0x000fe4000f8e0206 */
[----:B------:R-:W-:Y:S02]  /*4580*/  @!UP0 USEL UR4, UR5, UR4, !UP1 ;  /* 0x0000000405048287 */ /* 0x000fe4000c800000 */
[----:B------:R-:W-:Y:S02]  /*4590*/  UISETP.NE.AND UP1, UPT, UR20, URZ, UPT ;  /* 0x000000ff1400728c */ /* 0x000fe4000bf25270 */
[----:B------:R-:W-:Y:S02]  /*45a0*/  @!UP0 UIMAD UR8, UR7, UR8, UR4 ;  /* 0x00000008070882a4 */ /* 0x000fe4000f8e0204 */
[----:B------:R-:W-:Y:S02]  /*45b0*/  @!UP0 UIADD3 UR9, UPT, UPT, UR10, -UR4, URZ ;  /* 0x800000040a098290 */ /* 0x000fe4000fffe0ff */
[----:B------:R-:W-:Y:S02]  /*45c0*/  UIADD3 UR4, UPT, UPT, -UR5, URZ, URZ ;  /* 0x000000ff05047290 */ /* 0x000fe4000fffe1ff */
[----:B------:R-:W-:Y:S02]  /*45d0*/  UIADD3 UR7, UPT, UPT, -UR6, URZ, URZ ;  /* 0x000000ff06077290 */ /* 0x000fe4000fffe1ff */
[----:B------:R-:W-:Y:S02]  /*45e0*/  @!UP0 UIMAD UR6, UR9, UR42, UR5 ;  /* 0x0000002a090682a4 */ /* 0x000fe4000f8e0205 */
[----:B------:R-:W-:Y:S02]  /*45f0*/  UIMAD UR14, UR15, UR4, UR14 ;  /* 0x000000040f0e72a4 */ /* 0x000fe4000f8e020e */
[----:B------:R-:W-:Y:S01]  /*4600*/  UIMAD UR13, UR46, UR7, UR13 ;  /* 0x000000072e0d72a4 */ /* 0x000fe2000f8e020d */
[----:B------:R-:W-:Y:S02]  /*4610*/  @!UP0 UMOV UR5, UR8 ;  /* 0x0000000800058c82 */ /* 0x000fe40008000000 */
[----:B------:R-:W-:Y:S02]  /*4620*/  UIMAD UR14, UR5, UR15, UR14 ;  /* 0x0000000f050e72a4 */ /* 0x000fe4000f8e020e */
[----:B------:R-:W-:Y:S11]  /*4630*/  UIMAD UR13, UR6, UR46, UR13 ;  /* 0x0000002e060d72a4 */ /* 0x000ff6000f8e020d */
[----:B------:R-:W-:Y:S01]  /*4640*/  @!UPT UIADD3 URZ, UPT, UPT, URZ, URZ, URZ ;  /* 0x000000fffffff290 */ /* 0x000fe2000fffe0ff */
.L_x_77:
[----:B------:R-:W2:Y:S01]  /*4650*/  @!UP3 LDCU.128 UR8, c[0x0][0xb10] ;  /* 0x00016200ff08b7ac */ /* 0x000ea20008000c00 */
[----:B------:R-:W-:Y:S02]  /*4660*/  ISETP.NE.U32.AND P0, PT, RZ, UR38, PT ;  /* 0x00000026ff007c0c */ /* 0x000fe4000bf05070 */
[----:B------:R-:W-:Y:S02]  /*4670*/  SHF.L.U32 R4, R11, 0x1f, RZ ;  /* 0x0000001f0b047819 */ /* 0x000fe400000006ff */
[----:B------:R-:W-:Y:S01]  /*4680*/  ISETP.NE.AND.EX P0, PT, RZ, UR39, PT, P0 ;  /* 0x00000027ff007c0c */ /* 0x000fe2000bf05300 */
[----:B------:R-:W4:Y:S01]  /*4690*/  @!UP3 LDCU UR5, c[0x0][0xb0c] ;  /* 0x00016180ff05b7ac */ /* 0x000f220008000800 */
[----:B------:R-:W-:Y:S02]  /*46a0*/  USHF.L.U32 UR35, UR30, 0x6, URZ ;  /* 0x000000061e237899 */ /* 0x000fe400080006ff */
[----:B------:R-:W-:Y:S02]  /*46b0*/  USHF.L.U32 UR34, UR31, 0x8, URZ ;  /* 0x000000081f227899 */ /* 0x000fe400080006ff */
[----:B--2---:R-:W-:Y:S07]  /*46c0*/  UIMAD.WIDE.U32 UR6, UR14, UR8, URZ ;  /* 0x000000080e0672a5 */ /* 0x004fee000f8e00ff */
[----:B------:R-:W-:Y:S01]  /*46d0*/  @!UP3 UMOV UR4, UR7 ;  /* 0x000000070004bc82 */ /* 0x000fe20008000000 */
[----:B----4-:R-:W-:Y:S02]  /*46e0*/  @!UP3 UISETP.NE.AND UP0, UPT, UR5, 0x1, UPT ;  /* 0x000000010500b88c */ /* 0x010fe4000bf05270 */
[----:B------:R-:W-:Y:S02]  /*46f0*/  @!UP3 USHF.R.U32.HI UR4, URZ, UR9, UR4 ;  /* 0x00000009ff04b299 */ /* 0x000fe40008011604 */
[----:B------:R-:W-:Y:S02]  /*4700*/  UIMAD.WIDE.U32 UR6, UR13, UR11, URZ ;  /* 0x0000000b0d0672a5 */ /* 0x000fe4000f8e00ff */
[----:B------:R-:W-:Y:S02]  /*4710*/  @!UP3 USEL UR8, UR14, UR4, !UP0 ;  /* 0x000000040e08b287 */ /* 0x000fe4000c000000 */
[----:B------:R-:W-:Y:S03]  /*4720*/  @!UP3 UISETP.NE.AND UP0, UPT, UR10, 0x1, UPT ;  /* 0x000000010a00b88c */ /* 0x000fe6000bf05270 */
[----:B------:R-:W-:Y:S02]  /*4730*/  @!UP3 UMOV UR6, UR7 ;  /* 0x000000070006bc82 */ /* 0x000fe40008000000 */
[----:B------:R-:W2:Y:S02]  /*4740*/  @!UP3 LDCU UR4, c[0x0][0xb20] ;  /* 0x00016400ff04b7ac */ /* 0x000ea40008000800 */
[----:B--2---:R-:W-:Y:S04]  /*4750*/  @!UP3 USHF.R.U32.HI UR6, URZ, UR4, UR6 ;  /* 0x00000004ff06b299 */ /* 0x004fe80008011606 */
[----:B------:R-:W-:Y:S04]  /*4760*/  @!UP3 USEL UR6, UR13, UR6, !UP0 ;  /* 0x000000060d06b287 */ /* 0x000fe8000c000000 */
[----:B------:R-:W-:Y:S02]  /*4770*/  @!UP3 UIADD3 UR4, UPT, UPT, -UR8, UR6, URZ ;  /* 0x000000060804b290 */ /* 0x000fe4000fffe1ff */
[----:B------:R-:W-:Y:S02]  /*4780*/  @!UP3 UIADD3 UR6, UPT, UPT, UR8, -UR6, URZ ;  /* 0x800000060806b290 */ /* 0x000fe4000fffe0ff */
[----:B------:R-:W-:Y:S02]  /*4790*/  @!UP3 UIMAD UR14, UR4, UR5, UR14 ;  /* 0x00000005040eb2a4 */ /* 0x000fe4000f8e020e */
[----:B------:R-:W-:Y:S01]  /*47a0*/  @!UP3 UIMAD UR13, UR6, UR10, UR13 ;  /* 0x0000000a060db2a4 */ /* 0x000fe2000f8e020d */
[----:B------:R-:W-:Y:S11]  /*47b0*/  BRA.U UP4, `(.L_x_78) ;  /* 0x0000000104107547 */ /* 0x000ff6000b800000 */
[----:B-1----:R-:W-:Y:S04]  /*47c0*/  MOV R0, UR41 ;  /* 0x0000002900007c02 */ /* 0x002fe80008000f00 */
[----:B------:R-:W-:Y:S04]  /*47d0*/  SHF.L.U32 R5, R0, 0x1f, RZ ;  /* 0x0000001f00057819 */ /* 0x000fe800000006ff */
[----:B------:R-:W1:Y:S02]  /*47e0*/  SYNCS.PHASECHK.TRANS64.TRYWAIT P1, [UR21+0x98], R5 ;  /* 0x00009805ff0075a7 */ /* 0x000e640008021115 */
[----:B-1----:R-:W-:Y:S05]  /*47f0*/  @!P1 BRA `(.L_x_79) ;  /* 0x0000005400d49947 */ /* 0x002fea0003800000 */
.L_x_78:
[----:B------:R-:W-:Y:S05]  /*4800*/  BRA.U !UP6, `(.L_x_80) ;  /* 0x000000010e387547 */ /* 0x000fea000b800000 */
[----:B------:R-:W-:Y:S01]  /*4810*/  UPLOP3.LUT UP1, UPT, UPT, UPT, UP5, 0x80, 0x8 ;  /* 0x000000000008789c */ /* 0x000fe20003f2f050 */
[----:B-1----:R-:W-:Y:S01]  /*4820*/  HFMA2 R0, -RZ, RZ, 0, 5.9604644775390625e-08 ;  /* 0x00000001ff007431 */ /* 0x002fe200000001ff */
[----:B------:R-:W1:Y:S01]  /*4830*/  LDCU.64 UR8, c[0x0][0x358] ;  /* 0x00006b00ff0877ac */ /* 0x000e620008000a00 */
[----:B------:R-:W-:Y:S03]  /*4840*/  IMAD.MOV.U32 R85, RZ, RZ, 0x1 ;  /* 0x00000001ff557424 */ /* 0x000fe600078e00ff */
[----:B------:R-:W-:Y:S05]  /*4850*/  PLOP3.LUT P1, PT, PT, PT, UP1, 0x80, 0x8 ;  /* 0x000000000008781c */ /* 0x000fea0003f2f018 */
[----:B------:R-:W2:Y:S01]  /*4860*/  @UP1 LDCU.64 UR4, c[0x0][0x888] ;  /* 0x00011100ff0417ac */ /* 0x000ea20008000a00 */
[----:B------:R-:W-:Y:S07]  /*4870*/  @UP1 UIMAD UR6, UR36, UR38, URZ ;  /* 0x00000026240612a4 */ /* 0x000fee000f8e02ff */
[----:B------:R-:W-:Y:S01]  /*4880*/  @!P1 PRMT R85, R0, 0x7610, R85 ;  /* 0x0000761000559816 */ /* 0x000fe20000000055 */
[----:B--2---:R-:W-:Y:S06]  /*4890*/  @UP1 UIMAD.WIDE UR4, UR6, 0x4, UR4 ;  /* 0x00000004060418a5 */ /* 0x004fec000f8e0204 */
[----:B------:R-:W-:Y:S01]  /*48a0*/  IMAD.U32 R6, RZ, RZ, UR4 ;  /* 0x00000004ff067e24 */ /* 0x000fe2000f8e00ff */
[----:B------:R-:W-:Y:S04]  /*48b0*/  MOV R7, UR5 ;  /* 0x0000000500077c02 */ /* 0x000fe80008000f00 */
[----:B------:R-:W2:Y:S01]  /*48c0*/  @!UP1 LDCU UR4, c[0x0][0x880] ;  /* 0x00011000ff0497ac */ /* 0x000ea20008000800 */
[----:B-1---5:R4:W5:Y:S02]  /*48d0*/  @P1 LDG.E R41, desc[UR8][R6.64] ;  /* 0x0000000806291981 */ /* 0x022964000c1e1900 */
[----:B--2-4-:R-:W-:Y:S07]  /*48e0*/  @!P1 IMAD.U32 R41, RZ, RZ, UR4 ;  /* 0x00000004ff299e24 */ /* 0x014fee000f8e00ff */
.L_x_80:
[----:B-----5:R-:W-:Y:S01]  /*48f0*/  @!P0 FSETP.EQ.AND P2, PT, R41, RZ, PT ;  /* 0x000000ff2900820b */ /* 0x020fe20003f42000 */
[----:B------:R-:W-:Y:S01]  /*4900*/  @!UPT UIADD3 URZ, UPT, UPT, URZ, URZ, URZ ;  /* 0x000000fffffff290 */ /* 0x000fe2000fffe0ff */
[----:B------:R-:W-:Y:S11]  /*4910*/  @!P0 BRA `(.L_x_81) ;  /* 0x0000000000148947 */ /* 0x000ff60003800000 */
[----:B------:R-:W-:Y:S02]  /*4920*/  LOP3.LUT P0, RZ, R85, 0xff, RZ, 0xc0, !PT ;  /* 0x000000ff55ff7812 */ /* 0x000fe4000780c0ff */
[----:B------:R-:W-:Y:S04]  /*4930*/  PLOP3.LUT P2, PT, PT, PT, UP1, 0x80, 0x8 ;  /* 0x000000000008781c */ /* 0x000fe80003f4f018 */
[----:B------:R-:W-:Y:S07]  /*4940*/  PLOP3.LUT P2, PT, P2, PT, PT, 0x8, 0x80 ;  /* 0x000000000080781c */ /* 0x000fee000174e170 */
[----:B------:R-:W-:Y:S11]  /*4950*/  @P0 FSETP.EQ.AND P2, PT, R41, RZ, PT ;  /* 0x000000ff2900020b */ /* 0x000ff60003f42000 */
[----:B------:R-:W-:Y:S02]  /*4960*/  @!UPT UIADD3 URZ, UPT, UPT, URZ, URZ, URZ ;  /* 0x000000fffffff290 */ /* 0x000fe4000fffe0ff */
.L_x_81:
[----:B------:R-:W2:Y:S01]  /*4970*/  SYNCS.PHASECHK.TRANS64.TRYWAIT P0, [UR21+0x70], R4 ;  /* 0x00007004ff0075a7 */ /* 0x000ea20008001115 */
[----:B------:R-:W-:Y:S04]  /*4980*/  ELECT P1, URZ, PT ;  /* 0x0000000000ff782f */ /* 0x000fe80003820000 */
[----:B------:R-:W-:Y:S01]  /*4990*/  PLOP3.LUT P1, PT, P2, P1, PT, 0xf2, 0x2f ;  /* 0x00000000002f781c */ /* 0x000fe20001723e72 */
[----:B------:R-:W-:Y:S01]  /*49a0*/  @!UPT UIADD3 URZ, UPT, UPT, URZ, URZ, URZ ;  /* 0x000000fffffff290 */ /* 0x000fe2000fffe0ff */
[----:B--2---:R-:W-:Y:S11]  /*49b0*/  @!P0 BRA `(.L_x_82) ;  /* 0x00000054007c8947 */ /* 0x004ff60003800000 */
.L_x_165:
[----:B------:R-:W-:Y:S01]  /*49c0*/  @!P1 IADD3 R2, P0, PT, R12, 0x580, RZ ;  /* 0x000005800c029810 */ /* 0x000fe20007f1e0ff */
[----:B------:R-:W-:Y:S01]  /*49d0*/  VOTEU.ALL UP0, P1 ;  /* 0x0000000000ff7886 */ /* 0x000fe20000800000 */
[----:B------:R-:W-:Y:S01]  /*49e0*/  UMOV UR6, 0x0 ;  /* 0x0000000000067882 */ /* 0x000fe20000000000 */
[----:B------:R-:W-:Y:S01]  /*49f0*/  UMOV UR7, 0x10000000 ;  /* 0x1000000000077882 */ /* 0x000fe20000000000 */
[----:B------:R-:W-:Y:S01]  /*4a00*/  @!P1 R2UR UR5, R2 ;  /* 0x00000000020592ca */ /* 0x000fe200000e0000 */
[----:B-1----:R-:W-:Y:S01]  /*4a10*/  @!P1 IMAD.X R0, RZ, RZ, R13, P0 ;  /* 0x000000ffff009224 */ /* 0x002fe200000e060d */
[----:B------:R-:W-:Y:S01]  /*4a20*/  @!UP0 UIADD3 UR32, UPT, UPT, UR21, 0x200, URZ ;  /* 0x0000020015208890 */ /* 0x000fe2000fffe0ff */
[----:B------:R-:W-:Y:S03]  /*4a30*/  VOTEU.ALL UP0, P1 ;  /* 0x0000000000ff7886 */ /* 0x000fe60000800000 */
[----:B------:R-:W-:Y:S01]  /*4a40*/  @!P1 R2UR UR4, R0 ;  /* 0x00000000000492ca */ /* 0x000fe200000e0000 */
[----:B------:R-:W-:Y:S06]  /*4a50*/  @!P1 IMAD.MOV.U32 R0, RZ, RZ, 0x1000 ;  /* 0x00001000ff009424 */ /* 0x000fec00078e00ff */
[----:B------:R-:W-:Y:S06]  /*4a60*/  IMAD.U32 R6, RZ, RZ, UR5 ;  /* 0x00000005ff067e24 */ /* 0x000fec000f8e00ff */
[----:B------:R-:W-:Y:S01]  /*4a70*/  IMAD.U32 R7, RZ, RZ, UR4 ;  /* 0x00000004ff077e24 */ /* 0x000fe2000f8e00ff */
[----:B------:R-:W-:Y:S04]  /*4a80*/  @!P1 R2UR UR4, R6 ;  /* 0x00000000060492ca */ /* 0x000fe800000e0000 */
[----:B------:R-:W-:Y:S11]  /*4a90*/  @!P1 R2UR UR5, R7 ;  /* 0x00000000070592ca */ /* 0x000ff600000e0000 */
[----:B------:R-:W-:Y:S02]  /*4aa0*/  @!UPT UIADD3 URZ, UPT, UPT, URZ, URZ, URZ ;  /* 0x000000fffffff290 */ /* 0x000fe4000fffe0ff */
[----:B------:R1:W-:Y:S01]  /*4ab0*/  @!UP0 UTMALDG.3D [UR32], [UR4], desc[UR6] ;  /* 0x00000620040085b4 */ /* 0x0003e20008011000 */
[----:B------:R1:W-:Y:S01]  /*4ac0*/  @!P1 SYNCS.ARRIVE.TRANS64.RED.A0TR RZ, [UR21+0x50], R0 ;  /* 0x00005000ffff99a7 */ /* 0x0003e20008300415 */
[----:B------:R-:W-:Y:S01]  /*4ad0*/  SYNCS.ARRIVE.TRANS64.RED.A1T0 RZ, [UR50], RZ ;  /* 0x000000ffffff79a7 */ /* 0x000fe20008100432 */
[----:B------:R-:W2:Y:S02]  /*4ae0*/  SYNCS.PHASECHK.TRANS64.TRYWAIT P0, [UR21+0x78], R4 ;  /* 0x00007804ff0075a7 */ /* 0x000ea40008001115 */
[----:B-12---:R-:W-:Y:S05]  /*4af0*/  @!P0 BRA `(.L_x_83) ;  /* 0x0000005400448947 */ /* 0x006fea0003800000 */
.L_x_167:
[----:B------:R-:W-:Y:S01]  /*4b00*/  @!P1 IADD3 R2, P0, PT, R12, 0x580, RZ ;  /* 0x000005800c029810 */ /* 0x000fe20007f1e0ff */
[----:B------:R-:W-:Y:S01]  /*4b10*/  VOTEU.ALL UP0, P1 ;  /* 0x0000000000ff7886 */ /* 0x000fe20000800000 */
[----:B------:R-:W-:Y:S01]  /*4b20*/  UMOV UR6, 0x0 ;  /* 0x0000000000067882 */ /* 0x000fe20000000000 */
[----:B------:R-:W-:Y:S01]  /*4b30*/  UMOV UR7, 0x10000000 ;  /* 0x1000000000077882 */ /* 0x000fe20000000000 */
[----:B------:R-:W-:Y:S01]  /*4b40*/  @!P1 R2UR UR5, R2 ;  /* 0x00000000020592ca */ /* 0x000fe200000e0000 */
[----:B------:R-:W-:Y:S01]  /*4b50*/  @!P1 IMAD.X R0, RZ, RZ, R13, P0 ;  /* 0x000000ffff009224 */ /* 0x000fe200000e060d */
[----:B------:R-:W-:Y:S02]  /*4b60*/  @!UP0 UIADD3 UR26, UPT, UPT, UR34, 0x40, URZ ;  /* 0x00000040221a8890 */ /* 0x000fe4000fffe0ff */
[----:B------:R-:W-:Y:S02]  /*4b70*/  @!UP0 UIADD3 UR24, UPT, UPT, UR21, 0x1200, URZ ;  /* 0x0000120015188890 */ /* 0x000fe4000fffe0ff */
[----:B------:R-:W-:Y:S01]  /*4b80*/  @!P1 R2UR UR4, R0 ;  /* 0x00000000000492ca */ /* 0x000fe200000e0000 */
[----:B------:R-:W-:Y:S01]  /*4b90*/  VOTEU.ALL UP0, P1 ;  /* 0x0000000000ff7886 */ /* 0x000fe20000800000 */
[----:B------:R-:W-:Y:S01]  /*4ba0*/  @!P1 IMAD.MOV.U32 R0, RZ, RZ, 0x1000 ;  /* 0x00001000ff009424 */ /* 0x000fe200078e00ff */
[----:B------:R-:W-:Y:S01]  /*4bb0*/  UMOV UR27, UR35 ;  /* 0x00000023001b7c82 */ /* 0x000fe20008000000 */
[----:B------:R-:W-:Y:S03]  /*4bc0*/  UMOV UR28, UR36 ;  /* 0x00000024001c7c82 */ /* 0x000fe60008000000 */
        /* <DEDUP_REMOVED lines=8> */
[----:B------:R-:W4:Y:S02]  /*4c50*/  SYNCS.PHASECHK.TRANS64.TRYWAIT P0, [UR21+0x80], R4 ;  /* 0x00008004ff0075a7 */ /* 0x000f240008001115 */
[----:B--2-4-:R-:W-:Y:S05]  /*4c60*/  @!P0 BRA `(.L_x_84) ;  /* 0x0000005400008947 */ /* 0x014fea0003800000 */
.L_x_169:
[----:B------:R-:W-:Y:S01]  /*4c70*/  @!P1 IADD3 R2, P0, PT, R12, 0x580, RZ ;  /* 0x000005800c029810 */ /* 0x000fe20007f1e0ff */
[----:B------:R-:W-:Y:S01]  /*4c80*/  VOTEU.ALL UP0, P1 ;  /* 0x0000000000ff7886 */ /* 0x000fe20000800000 */
[----:B------:R-:W-:Y:S01]  /*4c90*/  UMOV UR6, 0x0 ;  /* 0x0000000000067882 */ /* 0x000fe20000000000 */
[----:B------:R-:W-:Y:S01]  /*4ca0*/  UMOV UR7, 0x10000000 ;  /* 0x1000000000077882 */ /* 0x000fe20000000000 */
[----:B------:R-:W-:Y:S01]  /*4cb0*/  @!P1 R2UR UR5, R2 ;  /* 0x00000000020592ca */ /* 0x000fe200000e0000 */
[----:B------:R-:W-:Y:S01]  /*4cc0*/  @!P1 IMAD.X R0, RZ, RZ, R13, P0 ;  /* 0x000000ffff009224 */ /* 0x000fe200000e060d */
[----:B------:R-:W-:Y:S01]  /*4cd0*/  @!UP0 UIADD3 UR18, UPT, UPT, UR34, 0x80, URZ ;  /* 0x0000008022128890 */ /* 0x000fe2000fffe0ff */
[----:B------:R-:W-:Y:S01]  /*4ce0*/  VIADD R10, R10, 0x1 ;  /* 0x000000010a0a7836 */ /* 0x000fe20000000000 */
        /* <DEDUP_REMOVED lines=16> */
.L_x_171:
[----:B------:R-:W-:Y:S01]  /*4df0*/  @!P1 IADD3 R2, P0, PT, R12, 0x580, RZ ;  /* 0x000005800c029810 */ /* 0x000fe20007f1e0ff */
[----:B------:R-:W-:Y:S01]  /*4e00*/  VOTEU.ALL UP0, P1 ;  /* 0x0000000000ff7886 */ /* 0x000fe20000800000 */
[----:B------:R-:W-:Y:S01]  /*4e10*/  UMOV UR6, 0x0 ;  /* 0x0000000000067882 */ /* 0x000fe20000000000 */
[----:B------:R-:W-:Y:S01]  /*4e20*/  UMOV UR7, 0x10000000 ;  /* 0x1000000000077882 */ /* 0x000fe20000000000 */
[----:B------:R-:W-:Y:S01]  /*4e30*/  @!P1 R2UR UR5, R2 ;  /* 0x00000000020592ca */ /* 0x000fe200000e0000 */
[----:B------:R-:W-:Y:S01]  /*4e40*/  @!P1 IMAD.X R0, RZ, RZ, R13, P0 ;  /* 0x000000ffff009224 */ /* 0x000fe200000e060d */
[----:B------:R-:W-:Y:S01]  /*4e50*/  @!UP0 UIADD3 UR10, UPT, UPT, UR34, 0xc0, URZ ;  /* 0x000000c0220a8890 */ /* 0x000fe2000fffe0ff */
[----:B------:R-:W-:Y:S01]  /*4e60*/  R2UR UR16, R87 ;  /* 0x00000000571072ca */ /* 0x000fe200000e0000 */
[----:B------:R-:W-:Y:S01]  /*4e70*/  @!UP0 UIADD3 UR8, UPT, UPT, UR21, 0x3200, URZ ;  /* 0x0000320015088890 */ /* 0x000fe2000fffe0ff */
[----:B------:R-:W-:Y:S01]  /*4e80*/  ISETP.NE.AND P0, PT, R10, 0x2, PT ;  /* 0x000000020a00780c */ /* 0x000fe20003f05270 */
[----:B------:R-:W-:Y:S01]  /*4e90*/  @!UP0 UIADD3 UR9, UPT, UPT, UR21, 0x68, URZ ;  /* 0x0000006815098890 */ /* 0x000fe2000fffe0ff */
[----:B------:R-:W-:Y:S01]  /*4ea0*/  @!P1 R2UR UR4, R0 ;  /* 0x00000000000492ca */ /* 0x000fe200000e0000 */
[----:B------:R-:W-:Y:S01]  /*4eb0*/  VOTEU.ALL UP0, P1 ;  /* 0x0000000000ff7886 */ /* 0x000fe20000800000 */
[----:B------:R-:W-:Y:S01]  /*4ec0*/  UMOV UR11, UR35 ;  /* 0x00000023000b7c82 */ /* 0x000fe20008000000 */
[----:B------:R-:W-:Y:S01]  /*4ed0*/  UMOV UR12, UR36 ;  /* 0x00000024000c7c82 */ /* 0x000fe20008000000 */
[----:B------:R-:W-:Y:S01]  /*4ee0*/  SEL R0, RZ, 0x1, P0 ;  /* 0x00000001ff007807 */ /* 0x000fe20000000000 */
[----:B------:R-:W-:Y:S01]  /*4ef0*/  UIADD3 UR31, UPT, UPT, UR13, UR59, URZ ;  /* 0x0000003b0d1f7290 */ /* 0x000fe2000fffe0ff */
[----:B-1----:R-:W-:Y:S01]  /*4f00*/  IMAD.U32 R4, RZ, RZ, UR5 ;  /* 0x00000005ff047e24 */ /* 0x002fe2000f8e00ff */
[----:B------:R-:W-:Y:S01]  /*4f10*/  LOP3.LUT R11, R11, 0x1, RZ, 0x3c, !PT ;  /* 0x000000010b0b7812 */ /* 0x000fe200078e3cff */
[----:B------:R-:W-:Y:S01]  /*4f20*/  UMOV UR36, UR29 ;  /* 0x0000001d00247c82 */ /* 0x000fe20008000000 */
[----:B------:R-:W-:Y:S01]  /*4f30*/  LOP3.LUT R9, R9, R0, RZ, 0x3c, !PT ;  /* 0x0000000009097212 */ /* 0x000fe200078e3cff */
[----:B------:R-:W-:Y:S01]  /*4f40*/  UIADD3 UR30, UPT, UPT, UR14, UR16, URZ ;  /* 0x000000100e1e7290 */ /* 0x000fe2000fffe0ff */
[----:B------:R-:W-:Y:S01]  /*4f50*/  SEL R10, R10, RZ, P0 ;  /* 0x000000ff0a0a7207 */ /* 0x000fe20000000000 */
[----:B------:R-:W-:Y:S01]  /*4f60*/  UPLOP3.LUT UP4, UPT, UPT, UPT, UPT, 0x80, 0x8 ;  /* 0x000000000008789c */ /* 0x000fe20003f8f070 */
[----:B------:R-:W-:Y:S01]  /*4f70*/  IMAD.U32 R5, RZ, RZ, UR4 ;  /* 0x00000004ff057e24 */ /* 0x000fe2000f8e00ff */
[----:B------:R-:W-:Y:S04]  /*4f80*/  @!P1 R2UR UR4, R4 ;  /* 0x00000000040492ca */ /* 0x000fe800000e0000 */
[----:B------:R-:W-:Y:S11]  /*4f90*/  @!P1 R2UR UR5, R5 ;  /* 0x00000000050592ca */ /* 0x000ff600000e0000 */
[----:B------:R-:W-:Y:S02]  /*4fa0*/  @!UPT UIADD3 URZ, UPT, UPT, URZ, URZ, URZ ;  /* 0x000000fffffff290 */ /* 0x000fe4000fffe0ff */
[----:B------:R1:W-:Y:S01]  /*4fb0*/  @!UP0 UTMALDG.3D [UR8], [UR4], desc[UR6] ;  /* 0x00000608040085b4 */ /* 0x0003e20008011000 */
[----:B------:R1:W-:Y:S01]  /*4fc0*/  @!P1 SYNCS.ARRIVE.TRANS64.RED.A0TR RZ, [UR21+0x68], R3 ;  /* 0x00006803ffff99a7 */ /* 0x0003e20008300415 */
[----:B------:R-:W-:Y:S01]  /*4fd0*/  SYNCS.ARRIVE.TRANS64.RED.A1T0 RZ, [UR43], RZ ;  /* 0x000000ffffff79a7 */ /* 0x000fe2000810042b */
[----:B------:R-:W-:Y:S05]  /*4fe0*/  BRA.U UP2, `(.L_x_86) ;  /* 0xfffffff1025c7547 */ /* 0x000fea000b83ffff */
[----:B-1----:R-:W-:-:S04]  /*4ff0*/  SHF.L.U32 R3, R11, 0x1f, RZ ;  /* 0x0000001f0b037819 */ /* 0x002fc800000006ff */
[----:B------:R-:W1:Y:S02]  /*5000*/  SYNCS.PHASECHK.TRANS64.TRYWAIT P0, [UR21+0x70], R3 ;  /* 0x00007003ff0075a7 */ /* 0x000e640008001115 */
[----:B-1----:R-:W-:Y:S05]  /*5010*/  @!P0 BRA `(.L_x_87) ;  /* 0x0000005000448947 */ /* 0x002fea0003800000 */
.L_x_173:
[----:B------:R-:W2:Y:S02]  /*5020*/  SYNCS.PHASECHK.TRANS64.TRYWAIT P0, [UR21+0x78], R3 ;  /* 0x00007803ff0075a7 */ /* 0x000ea40008001115 */
[----:B--2---:R-:W-:Y:S05]  /*5030*/  @!P0 BRA `(.L_x_88) ;  /* 0x0000005000548947 */ /* 0x004fea0003800000 */
.L_x_175:
[----:B------:R-:W2:Y:S02]  /*5040*/  SYNCS.PHASECHK.TRANS64.TRYWAIT P0, [UR21+0x80], R3 ;  /* 0x00008003ff0075a7 */ /* 0x000ea40008001115 */
[----:B--2---:R-:W-:Y:S05]  /*5050*/  @!P0 BRA `(.L_x_89) ;  /* 0x0000005000648947 */ /* 0x004fea0003800000 */
.L_x_177:
[----:B-1----:R-:W-:-:S07]  /*5060*/  MOV R0, UR21 ;  /* 0x0000001500007c02 */ /* 0x002fce0008000f00 */
.L_x_90:
[----:B-1----:R-:W-:-:S04]  /*5070*/  SHF.L.U32 R3, R11, 0x1f, RZ ;  /* 0x0000001f0b037819 */ /* 0x002fc800000006ff */
[----:B------:R1:W2:Y:S03]  /*5080*/  SYNCS.PHASECHK.TRANS64.TRYWAIT P0, [R0+URZ+0x88], R3 ;  /* 0x00008803000075a7 */ /* 0x0002a600080011ff */
[----:B--2---:R-:W-:Y:S05]  /*5090*/  @!P0 NANOSLEEP.SYNCS 0x989680 ;  /* 0x009896800000895d */ /* 0x004fea0003900000 */
[----:B------:R-:W2:Y:S02]  /*50a0*/  @!P0 SYNCS.PHASECHK.TRANS64 P0, [R0+URZ+0x88], R3 ;  /* 0x00008803000085a7 */ /* 0x000ea400080010ff */
[----:B--23--:R-:W-:Y:S05]  /*50b0*/  @P0 EXIT ;  /* 0x000000000000094d */ /* 0x00cfea0003800000 */
[----:B------:R-:W-:Y:S05]  /*50c0*/  BRA `(.L_x_90) ;  /* 0xfffffffc00e87947 */ /* 0x000fea000383ffff */
.L_x_75:
[----:B------:R-:W-:-:S06]  /*50d0*/  UISETP.GE.AND UP0, UPT, UR18, 0x4, UPT ;  /* 0x000000041200788c */ /* 0x000fcc000bf06270 */
[----:B------:R-:W-:-:S13]  /*50e0*/  PLOP3.LUT P0, PT, PT, PT, UP0, 0x80, 0x8 ;  /* 0x000000000008781c */ /* 0x000fda0003f0f008 */
[----:B-1----:R-:W-:Y:S05]  /*50f0*/  @!P0 EXIT ;  /* 0x000000000000894d */ /* 0x002fea0003800000 */
[----:B------:R-:W1:Y:S08]  /*5100*/  S2UR UR4, SR_CgaCtaId ;  /* 0x00000000000479c3 */ /* 0x000e700000008800 */
[----:B------:R-:W-:Y:S01]  /*5110*/  BAR.SYNC.DEFER_BLOCKING 0x6, 0xa0 ;  /* 0x0182800000007b1d */ /* 0x000fe20000010000 */
[C---:B------:R-:W-:Y:S01]  /*5120*/  IMAD.SHL.U32 R7, R95.reuse, 0x40, RZ ;  /* 0x000000405f077824 */ /* 0x040fe200078e00ff */
[C---:B------:R-:W-:Y:S01]  /*5130*/  LOP3.LUT R97, R95.reuse, 0x60, RZ, 0xc0, !PT ;  /* 0x000000605f617812 */ /* 0x040fe200078ec0ff */
[----:B------:R-:W-:-:S02]  /*5140*/  IMAD.SHL.U32 R4, R95, 0x20, RZ ;  /* 0x000000205f047824 */ /* 0x000fc400078e00ff */
[----:B------:R-:W-:Y:S02]  /*5150*/  HFMA2 R36, -RZ, RZ, 0, 0 ;  /* 0x00000000ff247431 */ /* 0x000fe400000001ff */
[----:B------:R-:W-:Y:S01]  /*5160*/  IMAD.SHL.U32 R6, R95, 0x2, RZ ;  /* 0x000000025f067824 */ /* 0x000fe200078e00ff */
[----:B------:R-:W-:Y:S01]  /*5170*/  UMOV UR44, 0x400 ;  /* 0x00000400002c7882 */ /* 0x000fe20000000000 */
[----:B------:R-:W2:Y:S01]  /*5180*/  LDC.64 R82, c[0x0][0x8b0] ;  /* 0x00022c00ff527b82 */ /* 0x000ea20000000a00 */
[----:B------:R-:W-:Y:S01]  /*5190*/  LOP3.LUT R5, R7, 0x180, RZ, 0xc0, !PT ;  /* 0x0000018007057812 */ /* 0x000fe200078ec0ff */
[----:B------:R-:W-:Y:S01]  /*51a0*/  IMAD.U32 R37, R95, 0x10000, RZ ;  /* 0x000100005f257824 */ /* 0x000fe200078e00ff */
[----:B------:R-:W-:Y:S01]  /*51b0*/  LOP3.LUT R4, R4, 0xc00, RZ, 0xc0, !PT ;  /* 0x00000c0004047812 */ /* 0x000fe200078ec0ff */
[----:B------:R-:W-:Y:S01]  /*51c0*/  IMAD.MOV.U32 R94, RZ, RZ, RZ ;  /* 0x000000ffff5e7224 */ /* 0x000fe200078e00ff */
[----:B------:R-:W-:Y:S01]  /*51d0*/  LOP3.LUT R6, R5, 0x20, R6, 0xf8, !PT ;  /* 0x0000002005067812 */ /* 0x000fe200078ef806 */
[----:B------:R-:W-:Y:S01]  /*51e0*/  IMAD.SHL.U32 R5, R95, 0x8, RZ ;  /* 0x000000085f057824 */ /* 0x000fe200078e00ff */
[----:B------:R-:W-:Y:S01]  /*51f0*/  LOP3.LUT R4, R4, 0x40, R7, 0xf8, !PT ;  /* 0x0000004004047812 */ /* 0x000fe200078ef807 */
[----:B------:R-:W3:Y:S01]  /*5200*/  LDC.64 R80, c[0x0][0x8a8] ;  /* 0x00022a00ff507b82 */ /* 0x000ee20000000a00 */
[----:B------:R-:W-:Y:S01]  /*5210*/  LOP3.LUT R37, R37, 0x600000, RZ, 0xc0, !PT ;  /* 0x0060000025257812 */ /* 0x000fe200078ec0ff */
[----:B------:R-:W-:Y:S01]  /*5220*/  IMAD.MOV.U32 R89, RZ, RZ, RZ ;  /* 0x000000ffff597224 */ /* 0x000fe200078e00ff */
[----:B------:R-:W-:-:S02]  /*5230*/  LOP3.LUT R95, R95, 0x2, RZ, 0xc0, !PT ;  /* 0x000000025f5f7812 */ /* 0x000fc400078ec0ff */
[----:B------:R-:W-:Y:S02]  /*5240*/  CS2R R92, SRZ ;  /* 0x00000000005c7805 */ /* 0x000fe4000001ff00 */
[----:B------:R-:W-:Y:S01]  /*5250*/  LOP3.LUT R5, R6, 0x30, R5, 0x78, !PT ;  /* 0x0000003006057812 */ /* 0x000fe200078e7805 */
[----:B------:R-:W4:Y:S01]  /*5260*/  LDCU UR57, c[0x0][0x370] ;  /* 0x00006e00ff3977ac */ /* 0x000f220008000800 */
[----:B------:R-:W-:Y:S01]  /*5270*/  LOP3.LUT R4, R4, 0x200, R7, 0xf8, !PT ;  /* 0x0000020004047812 */ /* 0x000fe200078ef807 */
[----:B------:R-:W-:Y:S01]  /*5280*/  IMAD.MOV R90, RZ, RZ, -R95 ;  /* 0x000000ffff5a7224 */ /* 0x000fe200078e0a5f */
[----:B------:R-:W-:Y:S01]  /*5290*/  MOV R91, RZ ;  /* 0x000000ff005b7202 */ /* 0x000fe20000000f00 */
[----:B-1----:R-:W-:Y:S01]  /*52a0*/  ULEA UR44, UR4, UR44, 0x18 ;  /* 0x0000002c042c7291 */ /* 0x002fe2000f8ec0ff */
[----:B------:R-:W-:Y:S01]  /*52b0*/  LOP3.LUT R84, R4, R5, RZ, 0xfc, !PT ;  /* 0x0000000504547212 */ /* 0x000fe200078efcff */
[----:B------:R-:W1:Y:S02]  /*52c0*/  LDCU.64 UR62, c[0x0][0x348] ;  /* 0x00006900ff3e77ac */ /* 0x000e640008000a00 */
[----:B------:R-:W-:-:S02]  /*52d0*/  UIADD3 UR4, UPT, UPT, UR44, 0x4200, URZ ;  /* 0x000042002c047890 */ /* 0x000fc4000fffe0ff */
[----:B------:R-:W-:-:S03]  /*52e0*/  UIADD3 UR5, UPT, UPT, UR44, 0x200, URZ ;  /* 0x000002002c057890 */ /* 0x000fc6000fffe0ff */
[----:B------:R-:W4:Y:S01]  /*52f0*/  LDS R0, [UR44+0x150] ;  /* 0x0001502cff007984 */ /* 0x000f220008000800 */
[----:B------:R-:W1:Y:S01]  /*5300*/  LDCU UR43, c[0x0][0xb0c] ;  /* 0x00016180ff2b77ac */ /* 0x000e620008000800 */
[----:B------:R-:W-:Y:S02]  /*5310*/  IMAD.U32 R96, RZ, RZ, UR4 ;  /* 0x00000004ff607e24 */ /* 0x000fe4000f8e00ff */
[----:B------:R-:W-:Y:S01]  /*5320*/  IMAD.U32 R98, RZ, RZ, UR5 ;  /* 0x00000005ff627e24 */ /* 0x000fe2000f8e00ff */
[----:B------:R-:W1:Y:S01]  /*5330*/  LDCU UR39, c[0x0][0xb30] ;  /* 0x00016600ff2777ac */ /* 0x000e620008000800 */
[----:B------:R-:W1:Y:S01]  /*5340*/  LDCU.64 UR46, c[0x0][0x888] ;  /* 0x00011100ff2e77ac */ /* 0x000e620008000a00 */
[----:B------:R-:W1:Y:S01]  /*5350*/  LDCU.64 UR40, c[0x0][0xb28] ;  /* 0x00016500ff2877ac */ /* 0x000e620008000a00 */
[----:B------:R-:W1:Y:S01]  /*5360*/  LDCU.64 UR60, c[0x0][0x890] ;  /* 0x00011200ff3c77ac */ /* 0x000e620008000a00 */
[----:B------:R-:W1:Y:S01]  /*5370*/  LDCU.128 UR52, c[0x0][0xb10] ;  /* 0x00016200ff3477ac */ /* 0x000e620008000c00 */
[----:B------:R-:W1:Y:S02]  /*5380*/  LDCU UR56, c[0x0][0x374] ;  /* 0x00006e80ff3877ac */ /* 0x000e640008000800 */
[----:B-1234-:R-:W-:-:S07]  /*5390*/  IMAD.IADD R37, R0, 0x1, R37 ;  /* 0x0000000100257824 */ /* 0x01efce00078e0225 */
.L_x_132:
[C---:B------:R-:W-:Y:S02]  /*53a0*/  LEA R3, R89.reuse, UR44, 0x3 ;  /* 0x0000002c59037c11 */ /* 0x040fe4000f8e18ff */
[----:B------:R-:W-:Y:S02]  /*53b0*/  SHF.L.U32 R0, R92, 0x1f, RZ ;  /* 0x0000001f5c007819 */ /* 0x000fe400000006ff */
[----:B------:R-:W-:Y:S02]  /*53c0*/  LEA R5, R89, UR44, 0x4 ;  /* 0x0000002c59057c11 */ /* 0x000fe4000f8e20ff */
[----:B-1----:R-:W1:Y:S02]  /*53d0*/  SYNCS.PHASECHK.TRANS64.TRYWAIT P0, [R3+URZ+0xa0], R0 ;  /* 0x0000a000030075a7 */ /* 0x002e6400080011ff */
[----:B-1----:R-:W-:Y:S05]  /*53e0*/  @!P0 BRA `(.L_x_91) ;  /* 0x0000004c00988947 */ /* 0x002fea0003800000 */
.L_x_178:
[----:B------:R-:W2:Y:S01]  /*53f0*/  LDS.128 R4, [R5+0x130] ;  /* 0x0001300005047984 */ /* 0x000ea20000000c00 */
[----:B------:R-:W-:Y:S01]  /*5400*/  UISETP.GE.AND UP0, UPT, UR42, 0x1, UPT ;  /* 0x000000012a00788c */ /* 0x000fe2000bf06270 */
[----:B------:R-:W-:Y:S01]  /*5410*/  @!PT LDS RZ, [RZ] ;  /* 0x00000000fffff984 */ /* 0x000fe20000000800 */
[----:B------:R-:W-:Y:S01]  /*5420*/  @!PT LDS RZ, [RZ] ;  /* 0x00000000fffff984 */ /* 0x000fe20000000800 */
[----:B------:R-:W-:Y:S01]  /*5430*/  @!PT LDS RZ, [RZ] ;  /* 0x00000000fffff984 */ /* 0x000fe20000000800 */
[----:B------:R-:W-:Y:S01]  /*5440*/  @!PT LDS RZ, [RZ] ;  /* 0x00000000fffff984 */ /* 0x000fe20000000800 */
[----:B------:R3:W-:Y:S06]  /*5450*/  MEMBAR.ALL.CTA ;  /* 0x0000000000007992 */ /* 0x0007ec0000008000 */
[----:B---3--:R-:W3:Y:S01]  /*5460*/  FENCE.VIEW.ASYNC.S ;  /* 0x00000000000073c6 */ /* 0x008ee20000000000 */
[----:B--2---:R-:W-:Y:S11]  /*5470*/  LOP3.LUT P0, RZ, R6, 0x1, RZ, 0xc0, !PT ;  /* 0x0000000106ff7812 */ /* 0x004ff6000780c0ff */
[----:B------:R-:W-:Y:S02]  /*5480*/  @!UPT UIADD3 URZ, UPT, UPT, URZ, URZ, URZ ;  /* 0x000000fffffff290 */ /* 0x000fe4000fffe0ff */
[----:B---3--:R-:W-:Y:S01]  /*5490*/  VOTEU.ANY UP1, P0 ;  /* 0x0000000000ff7886 */ /* 0x008fe20000020100 */
[----:B------:R-:W-:Y:S01]  /*54a0*/  PLOP3.LUT P0, PT, PT, PT, UP1, 0x80, 0x8 ;  /* 0x000000000008781c */ /* 0x000fe20003f0f018 */
[----:B------:R-:W-:Y:S11]  /*54b0*/  UP2UR UR45, UPR, URZ, 0x2 ;  /* 0x00000002ff2d7883 */ /* 0x000ff60008000000 */
[----:B------:R-:W-:Y:S01]  /*54c0*/  @!UPT UIADD3 URZ, UPT, UPT, URZ, URZ, URZ ;  /* 0x000000fffffff290 */ /* 0x000fe2000fffe0ff */
[----:B-1----:R-:W-:Y:S02]  /*54d0*/  @P0 SHF.R.U32.HI R0, RZ, 0x10, R5 ;  /* 0x00000010ff000819 */ /* 0x002fe40000011605 */
        /* <DEDUP_REMOVED lines=12> */
[----:B------:R-:W2:Y:S01]  /*55a0*/  LDCU UR12, c[0x0][0xb20] ;  /* 0x00016400ff0c77ac */ /* 0x000ea20008000800 */
[----:B------:R-:W-:Y:S02]  /*55b0*/  UIMAD.WIDE.U32 UR4, UR56, UR55, URZ ;  /* 0x00000037380472a5 */ /* 0x000fe4000f8e00ff */
[----:B------:R-:W-:Y:S02]  /*55c0*/  UIMAD.WIDE.U32 UR6, UR57, UR52, URZ ;  /* 0x00000034390672a5 */ /* 0x000fe4000f8e00ff */
[----:B------:R-:W-:Y:S02]  /*55d0*/  UISETP.NE.AND UP0, UPT, UR54, 0x1, UPT ;  /* 0x000000013600788c */ /* 0x000fe4000bf05270 */
[----:B------:R-:W-:Y:S02]  /*55e0*/  UIMAD.WIDE.U32 UR8, UR37, UR55, URZ ;  /* 0x00000037250872a5 */ /* 0x000fe4000f8e00ff */
[----:B------:R-:W-:Y:S02]  /*55f0*/  UIMAD.WIDE.U32 UR10, UR38, UR52, URZ ;  /* 0x00000034260a72a5 */ /* 0x000fe4000f8e00ff */
[----:B------:R-:W-:Y:S02]  /*5600*/  UISETP.NE.AND UP1, UPT, UR43, 0x1, UPT ;  /* 0x000000012b00788c */ /* 0x000fe4000bf25270 */
[----:B------:R-:W-:Y:S01]  /*5610*/  UISETP.NE.AND UP2, UPT, UR42, 0x1, UPT ;  /* 0x000000012a00788c */ /* 0x000fe2000bf45270 */
[----:B------:R-:W-:Y:S02]  /*5620*/  UMOV UR4, UR5 ;  /* 0x0000000500047c82 */ /* 0x000fe40008000000 */
[----:B--2---:R-:W-:Y:S03]  /*5630*/  USHF.R.U32.HI UR5, URZ, UR12, UR4 ;  /* 0x0000000cff057299 */ /* 0x004fe60008011604 */
[----:B------:R-:W-:Y:S02]  /*5640*/  UMOV UR4, UR7 ;  /* 0x0000000700047c82 */ /* 0x000fe40008000000 */
[----:B------:R-:W-:Y:S02]  /*5650*/  USHF.R.U32.HI UR7, URZ, UR53, UR4 ;  /* 0x00000035ff077299 */ /* 0x000fe40008011604 */
[----:B------:R-:W-:Y:S02]  /*5660*/  USEL UR4, UR56, UR5, !UP0 ;  /* 0x0000000538047287 */ /* 0x000fe4000c000000 */
[----:B------:R-:W-:Y:S01]  /*5670*/  USEL UR7, UR57, UR7, !UP1 ;  /* 0x0000000739077287 */ /* 0x000fe2000c800000 */
[----:B------:R-:W-:Y:S01]  /*5680*/  UMOV UR5, UR9 ;  /* 0x0000000900057c82 */ /* 0x000fe20008000000 */
[----:B------:R-:W-:Y:S02]  /*5690*/  UIMAD.WIDE.U32 UR8, UR4, UR40, URZ ;  /* 0x00000028040872a5 */ /* 0x000fe4000f8e00ff */
[----:B------:R-:W-:Y:S03]  /*56a0*/  USHF.R.U32.HI UR6, URZ, UR12, UR5 ;  /* 0x0000000cff067299 */ /* 0x000fe60008011605 */
[----:B------:R-:W-:Y:S01]  /*56b0*/  UMOV UR5, UR11 ;  /* 0x0000000b00057c82 */ /* 0x000fe20008000000 */
[----:B------:R-:W-:Y:S02]  /*56c0*/  UIMAD.WIDE.U32 UR10, UR7, UR40, URZ ;  /* 0x00000028070a72a5 */ /* 0x000fe4000f8e00ff */
[----:B------:R-:W-:Y:S02]  /*56d0*/  USHF.R.U32.HI UR12, URZ, UR53, UR5 ;  /* 0x00000035ff0c7299 */ /* 0x000fe40008011605 */
[----:B------:R-:W-:Y:S01]  /*56e0*/  USEL UR6, UR37, UR6, !UP0 ;  /* 0x0000000625067287 */ /* 0x000fe2000c000000 */
[----:B------:R-:W-:Y:S02]  /*56f0*/  UMOV UR5, UR9 ;  /* 0x0000000900057c82 */ /* 0x000fe40008000000 */
[----:B------:R-:W-:Y:S01]  /*5700*/  UMOV UR10, UR11 ;  /* 0x0000000b000a7c82 */ /* 0x000fe20008000000 */
[----:B------:R-:W-:Y:S02]  /*5710*/  @UP2 USHF.R.U32.HI UR4, URZ, UR41, UR5 ;  /* 0x00000029ff042299 */ /* 0x000fe40008011605 */
[----:B------:R-:W-:Y:S02]  /*5720*/  @UP2 USHF.R.U32.HI UR7, URZ, UR41, UR10 ;  /* 0x00000029ff072299 */ /* 0x000fe4000801160a */
[----:B------:R-:W-:Y:S02]  /*5730*/  UIMAD UR4, UR42, UR4, URZ ;  /* 0x000000042a0472a4 */ /* 0x000fe4000f8e02ff */
[----:B------:R-:W-:Y:S02]  /*5740*/  UIMAD.WIDE.U32 UR10, UR6, UR40, URZ ;  /* 0x00000028060a72a5 */ /* 0x000fe4000f8e00ff */
[----:B------:R-:W-:Y:S02]  /*5750*/  USEL UR5, UR38, UR12, !UP1 ;  /* 0x0000000c26057287 */ /* 0x000fe4000c800000 */
[----:B------:R-:W-:Y:S02]  /*5760*/  UIMAD UR8, UR42, UR7, URZ ;  /* 0x000000072a0872a4 */ /* 0x000fe4000f8e02ff */
[----:B------:R-:W-:Y:S03]  /*5770*/  UISETP.GE.AND UP0, UPT, UR6, UR4, UPT ;  /* 0x000000040600728c */ /* 0x000fe6000bf06270 */
[----:B------:R-:W-:Y:S01]  /*5780*/  UMOV UR4, UR11 ;  /* 0x0000000b00047c82 */ /* 0x000fe20008000000 */
[----:B------:R-:W-:Y:S02]  /*5790*/  UISETP.GE.OR UP0, UPT, UR5, UR8, UP0 ;  /* 0x000000080500728c */ /* 0x000fe40008706670 */
[----:B------:R-:W-:Y:S02]  /*57a0*/  USHF.R.U32.HI UR4, URZ, UR41, UR4 ;  /* 0x00000029ff047299 */ /* 0x000fe40008011604 */
[----:B------:R-:W-:Y:S02]  /*57b0*/  UIMAD.WIDE.U32 UR8, UR5, UR40, URZ ;  /* 0x00000028050872a5 */ /* 0x000fe4000f8e00ff */
[----:B------:R-:W-:Y:S02]  /*57c0*/  USEL UR11, UR6, UR4, !UP2 ;  /* 0x00000004060b7287 */ /* 0x000fe4000d000000 */
[----:B------:R-:W-:Y:S02]  /*57d0*/  UIADD3 UR8, UPT, UPT, -UR5, URZ, URZ ;  /* 0x000000ff05087290 */ /* 0x000fe4000fffe1ff */
[----:B------:R-:W-:Y:S01]  /*57e0*/  UIADD3 UR10, UPT, UPT, -UR11, URZ, URZ ;  /* 0x000000ff0b0a7290 */ /* 0x000fe2000fffe1ff */
[----:B------:R-:W-:Y:S01]  /*57f0*/  @!UP0 UMOV UR4, UR9 ;  /* 0x0000000900048c82 */ /* 0x000fe20008000000 */
[----:B------:R-:W-:Y:S02]  /*5800*/  UIADD3 UR9, UPT, UPT, -UR6, URZ, URZ ;  /* 0x000000ff06097290 */ /* 0x000fe4000fffe1ff */
[----:B------:R-:W-:Y:S02]  /*5810*/  @!UP0 USHF.R.U32.HI UR4, URZ, UR41, UR4 ;  /* 0x00000029ff048299 */ /* 0x000fe40008011604 */
[----:B------:R-:W-:Y:S02]  /*5820*/  UIMAD UR10, UR42, UR10, UR6 ;  /* 0x0000000a2a0a72a4 */ /* 0x000fe4000f8e0206 */
[----:B------:R-:W-:Y:S04]  /*5830*/  @!UP0 USEL UR4, UR5, UR4, !UP2 ;  /* 0x0000000405048287 */ /* 0x000fe8000d000000 */
[----:B------:R-:W-:Y:S02]  /*5840*/  @!UP0 UIMAD UR10, UR7, UR10, UR4 ;  /* 0x0000000a070a82a4 */ /* 0x000fe4000f8e0204 */
[----:B------:R-:W-:Y:S02]  /*5850*/  @!UP0 UIADD3 UR11, UPT, UPT, UR11, -UR4, URZ ;  /* 0x800000040b0b8290 */ /* 0x000fe4000fffe0ff */
[----:B------:R-:W-:Y:S02]  /*5860*/  UIMAD UR7, UR43, UR8, UR38 ;  /* 0x000000082b0772a4 */ /* 0x000fe4000f8e0226 */
[----:B------:R-:W-:Y:S02]  /*5870*/  @!UP0 UIMAD UR6, UR11, UR42, UR5 ;  /* 0x0000002a0b0682a4 */ /* 0x000fe4000f8e0205 */
[----:B------:R-:W-:Y:S01]  /*5880*/  UIMAD UR4, UR54, UR9, UR37 ;  /* 0x00000009360472a4 */ /* 0x000fe2000f8e0225 */
[----:B------:R-:W-:Y:S02]  /*5890*/  @!UP0 UMOV UR5, UR10 ;  /* 0x0000000a00058c82 */ /* 0x000fe40008000000 */
[----:B------:R-:W-:Y:S02]  /*58a0*/  UIMAD UR38, UR5, UR43, UR7 ;  /* 0x0000002b052672a4 */ /* 0x000fe4000f8e0207 */
[----:B------:R-:W-:Y:S11]  /*58b0*/  UIMAD UR37, UR6, UR54, UR4 ;  /* 0x00000036062572a4 */ /* 0x000ff6000f8e0204 */
[----:B------:R-:W-:Y:S01]  /*58c0*/  @!UPT UIADD3 URZ, UPT, UPT, URZ, URZ, URZ ;  /* 0x000000fffffff290 */ /* 0x000fe2000fffe0ff */
.L_x_92:
[----:B------:R-:W-:Y:S01]  /*58d0*/  UISETP.NE.AND UP0, UPT, UR39, 0x1, UPT ;  /* 0x000000012700788c */ /* 0x000fe2000bf05270 */
[----:B------:R-:W-:Y:S01]  /*58e0*/  IADD3 R89, PT, PT, R89, 0x1, RZ ;  /* 0x0000000159597810 */ /* 0x000fe20007ffe0ff */
[----:B------:R-:W-:Y:S02]  /*58f0*/  UIADD3 UR11, UPT, UPT, UR44, 0x200, URZ ;  /* 0x000002002c0b7890 */ /* 0x000fe4000fffe0ff */
[----:B------:R-:W-:Y:S02]  /*5900*/  USHF.L.U32 UR50, UR30, 0x6, URZ ;  /* 0x000000061e327899 */ /* 0x000fe400080006ff */
[----:B------:R-:W-:Y:S05]  /*5910*/  USHF.L.U32 UR49, UR31, 0x8, URZ ;  /* 0x000000081f317899 */ /* 0x000fea00080006ff */
[----:B------:R-:W2:Y:S01]  /*5920*/  @!UP0 LDCU.128 UR12, c[0x0][0xb10] ;  /* 0x00016200ff0c87ac */ /* 0x000ea20008000c00 */
[----:B------:R-:W3:Y:S01]  /*5930*/  @!UP0 LDCU UR5, c[0x0][0xb0c] ;  /* 0x00016180ff0587ac */ /* 0x000ee20008000800 */
[----:B------:R-:W4:Y:S01]  /*5940*/  @!UP0 LDCU UR10, c[0x0][0xb20] ;  /* 0x00016400ff0a87ac */ /* 0x000f220008000800 */
[----:B--2---:R-:W-:Y:S02]  /*5950*/  UIMAD.WIDE.U32 UR8, UR38, UR12, URZ ;  /* 0x0000000c260872a5 */ /* 0x004fe4000f8e00ff */
[----:B------:R-:W-:Y:S02]  /*5960*/  UIMAD.WIDE.U32 UR6, UR37, UR15, URZ ;  /* 0x0000000f250672a5 */ /* 0x000fe4000f8e00ff */
[----:B------:R-:W-:Y:S03]  /*5970*/  @!UP0 UISETP.NE.AND UP1, UPT, UR14, 0x1, UPT ;  /* 0x000000010e00888c */ /* 0x000fe6000bf25270 */
[----:B------:R-:W-:Y:S01]  /*5980*/  @!UP0 UMOV UR4, UR9 ;  /* 0x0000000900048c82 */ /* 0x000fe20008000000 */
[----:B---3--:R-:W-:Y:S02]  /*5990*/  @!UP0 UISETP.NE.AND UP2, UPT, UR5, 0x1, UPT ;  /* 0x000000010500888c */ /* 0x008fe4000bf45270 */
[----:B------:R-:W-:Y:S01]  /*59a0*/  @!UP0 USHF.R.U32.HI UR4, URZ, UR13, UR4 ;  /* 0x0000000dff048299 */ /* 0x000fe20008011604 */
[----:B------:R-:W-:Y:S02]  /*59b0*/  @!UP0 UMOV UR6, UR7 ;  /* 0x0000000700068c82 */ /* 0x000fe40008000000 */
[----:B----4-:R-:W-:Y:S02]  /*59c0*/  @!UP0 USHF.R.U32.HI UR6, URZ, UR10, UR6 ;  /* 0x0000000aff068299 */ /* 0x010fe40008011606 */
[----:B------:R-:W-:Y:S02]  /*59d0*/  @!UP0 USEL UR7, UR38, UR4, !UP2 ;  /* 0x0000000426078287 */ /* 0x000fe4000d000000 */
[----:B------:R-:W-:Y:S04]  /*59e0*/  @!UP0 USEL UR6, UR37, UR6, !UP1 ;  /* 0x0000000625068287 */ /* 0x000fe8000c800000 */
[----:B------:R-:W-:Y:S02]  /*59f0*/  @!UP0 UIADD3 UR4, UPT, UPT, -UR7, UR6, URZ ;  /* 0x0000000607048290 */ /* 0x000fe4000fffe1ff */
[----:B------:R-:W-:Y:S02]  /*5a00*/  @!UP0 UIADD3 UR6, UPT, UPT, UR7, -UR6, URZ ;  /* 0x8000000607068290 */ /* 0x000fe4000fffe0ff */
[----:B------:R-:W-:Y:S02]  /*5a10*/  @!UP0 UIMAD UR38, UR4, UR5, UR38 ;  /* 0x00000005042682a4 */ /* 0x000fe4000f8e0226 */
[----:B------:R-:W-:Y:S02]  /*5a20*/  @!UP0 UIMAD UR37, UR6, UR14, UR37 ;  /* 0x0000000e062582a4 */ /* 0x000fe4000f8e0225 */
[----:B------:R-:W-:Y:S09]  /*5a30*/  ULOP3.LUT UP0, URZ, UR11, 0x1b0, URZ, 0xc0, !UPT ;  /* 0x000001b00bff7892 */ /* 0x000ff2000f80c0ff */
[----:B------:R-:W-:Y:S05]  /*5a40*/  BRA.U !UP0, `(.L_x_93) ;  /* 0x0000000108407547 */ /* 0x000fea000b800000 */
[----:B------:R-:W2:Y:S01]  /*5a50*/  LDCU.64 UR8, c[0x4][0x88] ;  /* 0x01001100ff0877ac */ /* 0x000ea20008000a00 */
[----:B------:R-:W-:Y:S01]  /*5a60*/  MOV R3, 0x0 ;  /* 0x0000000000037802 */ /* 0x000fe20000000f00 */
[----:B------:R-:W-:Y:S02]  /*5a70*/  HFMA2 R12, -RZ, RZ, 0, 5.9604644775390625e-08 ;  /* 0x00000001ff0c7431 */ /* 0x000fe400000001ff */
[----:B------:R-:W-:Y:S02]  /*5a80*/  IMAD.MOV.U32 R8, RZ, RZ, 0x70 ;  /* 0x00000070ff087424 */ /* 0x000fe400078e00ff */
[----:B------:R-:W-:Y:S01]  /*5a90*/  IMAD.MOV.U32 R13, RZ, RZ, RZ ;  /* 0x000000ffff0d7224 */ /* 0x000fe200078e00ff */
[----:B------:R-:W3:Y:S01]  /*5aa0*/  LDCU.64 UR6, c[0x4][0x90] ;  /* 0x01001200ff0677ac */ /* 0x000ee20008000a00 */
[----:B------:R-:W4:Y:S01]  /*5ab0*/  LDC.64 R2, c[0x4][R3] ;  /* 0x0100000003027b82 */ /* 0x000f220000000a00 */
[----:B------:R-:W1:Y:S01]  /*5ac0*/  LDCU.64 UR4, c[0x4][0x8] ;  /* 0x01000100ff0477ac */ /* 0x000e620008000a00 */
[----:B--2---:R-:W-:Y:S01]  /*5ad0*/  MOV R5, UR9 ;  /* 0x0000000900057c02 */ /* 0x004fe20008000f00 */
[----:B------:R-:W-:Y:S01]  /*5ae0*/  IMAD.U32 R4, RZ, RZ, UR8 ;  /* 0x00000008ff047e24 */ /* 0x000fe2000f8e00ff */
[----:B---3--:R-:W-:Y:S01]  /*5af0*/  MOV R7, UR7 ;  /* 0x0000000700077c02 */ /* 0x008fe20008000f00 */
[----:B------:R-:W-:Y:S01]  /*5b00*/  IMAD.U32 R6, RZ, RZ, UR6 ;  /* 0x00000006ff067e24 */ /* 0x000fe2000f8e00ff */
[----:B-1----:R-:W-:Y:S01]  /*5b10*/  MOV R11, UR5 ;  /* 0x00000005000b7c02 */ /* 0x002fe20008000f00 */
[----:B------:R-:W-:Y:S02]  /*5b20*/  IMAD.U32 R10, RZ, RZ, UR4 ;  /* 0x00000004ff0a7e24 */ /* 0x000fe4000f8e00ff */
[----:B------:R-:W-:Y:S07]  /*5b30*/  LEPC R20, `(.L_x_93) ;  /* 0x000000001014794e */ /* 0x000fee0000000000 */
[----:B----45:R-:W-:Y:S05]  /*5b40*/  CALL.ABS.NOINC R2 ;  /* 0x0000000002007343 */ /* 0x030fea0003c00000 */
.L_x_93:
[----:B------:R-:W-:Y:S01]  /*5b50*/  LOP3.LUT P0, RZ, R96, 0x1b0, RZ, 0xc0, !PT ;  /* 0x000001b060ff7812 */ /* 0x000fe2000780c0ff */
[----:B------:R-:W-:Y:S11]  /*5b60*/  BSSY.RECONVERGENT B6, `(.L_x_94) ;  /* 0x0000013000067945 */ /* 0x000ff60003800200 */
[----:B------:R-:W-:Y:S01]  /*5b70*/  @!UPT UIADD3 URZ, UPT, UPT, URZ, URZ, URZ ;  /* 0x000000fffffff290 */ /* 0x000fe2000fffe0ff */
[----:B------:R-:W-:Y:S05]  /*5b80*/  @!P0 BRA `(.L_x_95) ;  /* 0x0000000000408947 */ /* 0x000fea0003800000 */
        /* <DEDUP_REMOVED lines=16> */
.L_x_95:
[----:B------:R-:W-:Y:S05]  /*5c90*/  BSYNC.RECONVERGENT B6 ;  /* 0x0000000000067941 */ /* 0x000fea0003800200 */
.L_x_94:
[----:B------:R-:W-:Y:S01]  /*5ca0*/  R2UR UR4, R88 ;  /* 0x00000000580472ca */ /* 0x000fe200000e0000 */
[----:B------:R-:W-:Y:S01]  /*5cb0*/  UISETP.NE.U32.AND UP0, UPT, UR60, URZ, UPT ;  /* 0x000000ff3c00728c */ /* 0x000fe2000bf05070 */
[----:B------:R-:W-:Y:S02]  /*5cc0*/  ISETP.NE.U32.AND P4, PT, R82, RZ, PT ;  /* 0x000000ff5200720c */ /* 0x000fe40003f85070 */
[----:B------:R-:W-:Y:S01]  /*5cd0*/  ISETP.NE.U32.AND P2, PT, RZ, UR46, PT ;  /* 0x0000002eff007c0c */ /* 0x000fe2000bf45070 */
[----:B------:R-:W-:Y:S01]  /*5ce0*/  UISETP.NE.AND.EX UP1, UPT, UR61, URZ, UPT, UP0 ;  /* 0x000000ff3d00728c */ /* 0x000fe2000bf25300 */
[----:B------:R-:W-:Y:S01]  /*5cf0*/  ISETP.NE.AND.EX P4, PT, R83, RZ, PT, P4 ;  /* 0x000000ff5300720c */ /* 0x000fe20003f85340 */
[----:B------:R-:W-:Y:S01]  /*5d00*/  UPLOP3.LUT UP0, UPT, UPT, UPT, UPT, 0x40, 0x4 ;  /* 0x000000000004789c */ /* 0x000fe20003f0e870 */
[----:B------:R-:W-:Y:S05]  /*5d10*/  ISETP.NE.AND.EX P2, PT, RZ, UR47, PT, P2 ;  /* 0x0000002fff007c0c */ /* 0x000fea000bf45320 */
[----:B------:R-:W-:Y:S06]  /*5d20*/  UISETP.NE.AND UP2, UPT, UR4, URZ, UPT ;  /* 0x000000ff0400728c */ /* 0x000fec000bf45270 */
[----:B------:R-:W-:Y:S05]  /*5d30*/  PLOP3.LUT P1, PT, PT, PT, UP2, 0x80, 0x8 ;  /* 0x000000000008781c */ /* 0x000fea0003f2f028 */
[----:B------:R-:W-:Y:S06]  /*5d40*/  @UP2 UPLOP3.LUT UP0, UPT, UPT, UPT, UP1, 0x80, 0x8 ;  /* 0x000000000008289c */ /* 0x000fec0003f0f010 */
[----:B------:R-:W-:Y:S01]  /*5d50*/  PLOP3.LUT P0, PT, PT, PT, UP0, 0x80, 0x8 ;  /* 0x000000000008781c */ /* 0x000fe20003f0f008 */
[----:B------:R-:W-:Y:S01]  /*5d60*/  @!UPT UIADD3 URZ, UPT, UPT, URZ, URZ, URZ ;  /* 0x000000fffffff290 */ /* 0x000fe2000fffe0ff */
[----:B------:R-:W-:Y:S11]  /*5d70*/  BRA.U !UP1, `(.L_x_96) ;  /* 0x00000001093c7547 */ /* 0x000ff6000b800000 */
[----:B------:R-:W-:Y:S01]  /*5d80*/  UISETP.NE.U32.AND UP0, UPT, UR46, URZ, UPT ;  /* 0x000000ff2e00728c */ /* 0x000fe2000bf05070 */
[----:B-1----:R-:W-:Y:S01]  /*5d90*/  HFMA2 R0, -RZ, RZ, 0, 5.9604644775390625e-08 ;  /* 0x00000001ff007431 */ /* 0x002fe200000001ff */
[----:B------:R-:W1:Y:S01]  /*5da0*/  LDCU.64 UR8, c[0x0][0x358] ;  /* 0x00006b00ff0877ac */ /* 0x000e620008000a00 */
[----:B------:R-:W-:Y:S01]  /*5db0*/  IMAD.MOV.U32 R85, RZ, RZ, 0x1 ;  /* 0x00000001ff557424 */ /* 0x000fe200078e00ff */
[----:B------:R-:W-:Y:S06]  /*5dc0*/  UISETP.NE.AND.EX UP0, UPT, UR47, URZ, UPT, UP0 ;  /* 0x000000ff2f00728c */ /* 0x000fec000bf05300 */
        /* <DEDUP_REMOVED lines=9> */
[----:B--23--:R-:W-:Y:S02]  /*5e60*/  @!P3 IMAD.U32 R41, RZ, RZ, UR4 ;  /* 0x00000004ff29be24 */ /* 0x00cfe4000f8e00ff */
.L_x_96:
[----:B------:R-:W-:Y:S05]  /*5e70*/  @!P4 BRA `(.L_x_97) ;  /* 0x000000000024c947 */ /* 0x000fea0003800000 */
[----:B------:R-:W-:Y:S01]  /*5e80*/  ISETP.NE.U32.AND P3, PT, R80, RZ, PT ;  /* 0x000000ff5000720c */ /* 0x000fe20003f65070 */
[----:B------:R-:W2:Y:S03]  /*5e90*/  LDCU.64 UR4, c[0x0][0x358] ;  /* 0x00006b00ff0477ac */ /* 0x000ea60008000a00 */
[----:B------:R-:W-:Y:S11]  /*5ea0*/  ISETP.NE.AND.EX P3, PT, R81, RZ, PT, P3 ;  /* 0x000000ff5100720c */ /* 0x000ff60003f65330 */
[----:B------:R-:W-:Y:S02]  /*5eb0*/  @!UPT UIADD3 URZ, UPT, UPT, URZ, URZ, URZ ;  /* 0x000000fffffff290 */ /* 0x000fe4000fffe0ff */
[----:B------:R-:W3:Y:S01]  /*5ec0*/  @P3 LDC.64 R2, c[0x0][0x8a8] ;  /* 0x00022a00ff023b82 */ /* 0x000ee20000000a00 */
[----:B-1----:R-:W-:Y:S04]  /*5ed0*/  @P3 IMAD R0, R82, UR36, RZ ;  /* 0x0000002452003c24 */ /* 0x002fe8000f8e02ff */
[----:B---3--:R-:W-:Y:S05]  /*5ee0*/  @P3 IMAD.WIDE R2, R0, 0x4, R2 ;  /* 0x0000000400023825 */ /* 0x008fea00078e0202 */
[----:B--2--5:R2:W5:Y:S02]  /*5ef0*/  @P3 LDG.E R38, desc[UR4][R2.64] ;  /* 0x0000000402263981 */ /* 0x024564000c1e1900 */
[----:B--2---:R-:W3:Y:S02]  /*5f00*/  @!P3 LDC R38, c[0x0][0x8a0] ;  /* 0x00022800ff26bb82 */ /* 0x004ee40000000800 */
.L_x_97:
[----:B-----5:R-:W-:Y:S01]  /*5f10*/  FSETP.NEU.AND P4, PT, R41, RZ, PT ;  /* 0x000000ff2900720b */ /* 0x020fe20003f8d000 */
[----:B------:R-:W-:Y:S01]  /*5f20*/  BSSY B1, `(.L_x_98) ;  /* 0x0000042000017945 */ /* 0x000fe20003800000 */
[----:B------:R-:W-:Y:S01]  /*5f30*/  SEL R6, RZ, 0xffffffff, P2 ;  /* 0xffffffffff067807 */ /* 0x000fe20001000000 */
[----:B------:R-:W-:Y:S01]  /*5f40*/  IMAD.MOV.U32 R100, RZ, RZ, 0x1 ;  /* 0x00000001ff647424 */ /* 0x000fe200078e00ff */
[----:B------:R-:W-:Y:S02]  /*5f50*/  LOP3.LUT P3, RZ, R85, 0xff, RZ, 0xc0, !PT ;  /* 0x000000ff55ff7812 */ /* 0x000fe4000786c0ff */
[----:B------:R-:W-:Y:S02]  /*5f60*/  CS2R R78, SRZ ;  /* 0x00000000004e7805 */ /* 0x000fe4000001ff00 */
[----:B------:R-:W-:Y:S02]  /*5f70*/  @P1 SEL R3, RZ, 0xffffffff, P4 ;  /* 0xffffffffff031807 */ /* 0x000fe40002000000 */
[----:B------:R-:W-:Y:S02]  /*5f80*/  CS2R R76, SRZ ;  /* 0x00000000004c7805 */ /* 0x000fe4000001ff00 */
[----:B------:R-:W-:Y:S02]  /*5f90*/  LEA R2, R93, UR44, 0x3 ;  /* 0x0000002c5d027c11 */ /* 0x000fe4000f8e18ff */
[----:B------:R-:W-:Y:S02]  /*5fa0*/  CS2R R74, SRZ ;  /* 0x00000000004a7805 */ /* 0x000fe4000001ff00 */
[----:B------:R-:W-:Y:S02]  /*5fb0*/  @P0 SEL R3, R6, R3, !P3 ;  /* 0x0000000306030207 */ /* 0x000fe40005800000 */
[----:B------:R-:W-:Y:S02]  /*5fc0*/  CS2R R72, SRZ ;  /* 0x0000000000487805 */ /* 0x000fe4000001ff00 */
[----:B------:R-:W-:Y:S02]  /*5fd0*/  LEA R71, R36, UR44, 0x3 ;  /* 0x0000002c24477c11 */ /* 0x000fe4000f8e18ff */
[----:B------:R-:W-:Y:S02]  /*5fe0*/  @P1 LOP3.LUT R3, R3, 0x1, RZ, 0xc0, !PT ;  /* 0x0000000103031812 */ /* 0x000fe400078ec0ff */
[----:B------:R-:W-:Y:S02]  /*5ff0*/  SHF.L.U32 R4, R94, 0x1f, RZ ;  /* 0x0000001f5e047819 */ /* 0x000fe400000006ff */
[----:B------:R-:W-:Y:S02]  /*6000*/  ISETP.NE.U32.OR P6, PT, R3, 0x1, !P1 ;  /* 0x000000010300780c */ /* 0x000fe40004fc5470 */
[----:B------:R-:W-:Y:S02]  /*6010*/  PLOP3.LUT P2, PT, PT, PT, UP1, 0x80, 0x8 ;  /* 0x000000000008781c */ /* 0x000fe40003f4f018 */
[----:B------:R-:W-:Y:S02]  /*6020*/  LEA.HI R39, R36, R36, RZ, 0x1 ;  /* 0x0000002424277211 */ /* 0x000fe400078f08ff */
[----:B------:R-:W-:Y:S02]  /*6030*/  SEL R3, RZ, 0xffffffff, P4 ;  /* 0xffffffffff037807 */ /* 0x000fe40002000000 */
[----:B------:R-:W-:Y:S01]  /*6040*/  P2R R102, PR, RZ, 0x40 ;  /* 0x00000040ff667803 */ /* 0x000fe20000000000 */
[C---:B-1----:R-:W-:Y:S01]  /*6050*/  IMAD.SHL.U32 R0, R39.reuse, 0x80, RZ ;  /* 0x0000008027007824 */ /* 0x042fe200078e00ff */
[----:B------:R-:W-:Y:S03]  /*6060*/  LOP3.LUT R39, R39, 0xffe, RZ, 0xc0, !PT ;  /* 0x00000ffe27277812 */ /* 0x000fe600078ec0ff */
[----:B------:R-:W-:Y:S02]  /*6070*/  @P6 SHF.L.U32 R5, R91, 0x1f, RZ ;  /* 0x0000001f5b056819 */ /* 0x000fe400000006ff */
[----:B------:R-:W-:Y:S01]  /*6080*/  @P2 SEL R3, R6, R3, !P3 ;  /* 0x0000000306032207 */ /* 0x000fe20005800000 */
[----:B------:R-:W-:Y:S01]  /*6090*/  IMAD.IADD R39, R36, 0x1, -R39 ;  /* 0x0000000124277824 */ /* 0x000fe200078e0a27 */
[----:B------:R-:W1:Y:S01]  /*60a0*/  @P6 SYNCS.PHASECHK.TRANS64.TRYWAIT P1, [R2+URZ+0x50], R5 ;  /* 0x00005005020065a7 */ /* 0x000e6200080211ff */
[----:B------:R-:W-:Y:S02]  /*60b0*/  LOP3.LUT R0, R0, 0xffffff00, RZ, 0xc0, !PT ;  /* 0xffffff0000007812 */ /* 0x000fe400078ec0ff */
[----:B------:R-:W-:Y:S03]  /*60c0*/  LOP3.LUT R3, R3, 0x1, RZ, 0xc0, !PT ;  /* 0x0000000103037812 */ /* 0x000fe600078ec0ff */
[----:B------:R-:W-:Y:S01]  /*60d0*/  IMAD.IADD R0, R37, 0x1, R0 ;  /* 0x0000000125007824 */ /* 0x000fe200078e0200 */
[----:B------:R-:W-:Y:S03]  /*60e0*/  ISETP.NE.U32.AND P5, PT, R3, 0x1, PT ;  /* 0x000000010300780c */ /* 0x000fe60003fa5070 */
[----:B------:R-:W-:Y:S01]  /*60f0*/  IMAD R39, R39, 0x100000, R0 ;  /* 0x0010000027277824 */ /* 0x000fe200078e0200 */
[----:B------:R-:W-:Y:S01]  /*6100*/  P2R R101, PR, RZ, 0x20 ;  /* 0x00000020ff657803 */ /* 0x000fe20000000000 */
[----:B------:R2:W4:Y:S01]  /*6110*/  SYNCS.PHASECHK.TRANS64.TRYWAIT P0, [R71+URZ+0xc0], R4 ;  /* 0x0000c004470075a7 */ /* 0x00052200080011ff */
[----:B-1----:R-:W-:Y:S01]  /*6120*/  @P6 SEL R100, RZ, 0x1, !P1 ;  /* 0x00000001ff646807 */ /* 0x002fe20004800000 */
[----:B--2---:R-:W-:Y:S06]  /*6130*/  @!P6 BRA `(.L_x_99) ;  /* 0x000000000080e947 */ /* 0x004fec0003800000 */
[----:B------:R-:W-:Y:S01]  /*6140*/  @P5 IMAD R6, R93, 0x1000, R84 ;  /* 0x000010005d065824 */ /* 0x000fe200078e0254 */
[----:B------:R-:W1:Y:S01]  /*6150*/  S2R R0, SR_CgaCtaId ;  /* 0x0000000000007919 */ /* 0x000e620000008800 */
[----:B------:R-:W-:Y:S01]  /*6160*/  ISETP.NE.AND P1, PT, R100, RZ, PT ;  /* 0x000000ff6400720c */ /* 0x000fe20003f25270 */
[----:B------:R-:W-:Y:S01]  /*6170*/  BSSY B0, `(.L_x_100) ;  /* 0x000000b000007945 */ /* 0x000fe20003800000 */
[----:B------:R-:W-:Y:S01]  /*6180*/  @P5 VIADD R5, R6, UR44 ;  /* 0x0000002c06055c36 */ /* 0x000fe20008000000 */
[----:B------:R-:W-:Y:S02]  /*6190*/  CS2R R74, SRZ ;  /* 0x00000000004a7805 */ /* 0x000fe4000001ff00 */
[----:B------:R-:W-:Y:S02]  /*61a0*/  CS2R R72, SRZ ;  /* 0x0000000000487805 */ /* 0x000fe4000001ff00 */
[----:B------:R-:W-:Y:S01]  /*61b0*/  CS2R R78, SRZ ;  /* 0x00000000004e7805 */ /* 0x000fe2000001ff00 */
[----:B------:R-:W-:Y:S01]  /*61c0*/  @P5 IMAD R5, R95, -0x10, R5 ;  /* 0xfffffff05f055824 */ /* 0x000fe200078e0205 */
[----:B------:R-:W-:Y:S04]  /*61d0*/  CS2R R76, SRZ ;  /* 0x00000000004c7805 */ /* 0x000fe8000001ff00 */
[----:B------:R-:W-:Y:S05]  /*61e0*/  @P1 BRA `(.L_x_101) ;  /* 0x00000000000c1947 */ /* 0x000fea0003800000 */
[----:B------:R-:W-:Y:S04]  /*61f0*/  SHF.L.U32 R3, R91, 0x1f, RZ ;  /* 0x0000001f5b037819 */ /* 0x000fe800000006ff */
[----:B------:R-:W2:Y:S02]  /*6200*/  SYNCS.PHASECHK.TRANS64.TRYWAIT P1, [R2+URZ+0x50], R3 ;  /* 0x00005003020075a7 */ /* 0x000ea400080211ff */
[----:B--2---:R-:W-:Y:S05]  /*6210*/  @!P1 BRA `(.L_x_102) ;  /* 0x0000004000209947 */ /* 0x004fea0003800000 */
.L_x_101:
[----:B------:R-:W-:Y:S05]  /*6220*/  BSYNC B0 ;  /* 0x0000000000007941 */ /* 0x000fea0003800000 */
.L_x_100:
[----:B------:R-:W-:Y:S01]  /*6230*/  ISETP.NE.AND P1, PT, R101, RZ, PT ;  /* 0x000000ff6500720c */ /* 0x000fe20003f25270 */
[----:B--2---:R-:W-:Y:S02]  /*6240*/  VIADD R3, R2, 0x70 ;  /* 0x0000007002037836 */ /* 0x004fe40000000000 */
[----:B------:R-:W-:Y:S03]  /*6250*/  VIADD R93, R93, 0x1 ;  /* 0x000000015d5d7836 */ /* 0x000fe60000000000 */
[----:B-1----:R-:W-:Y:S07]  /*6260*/  PRMT R0, R0, 0x654, R3 ;  /* 0x0000065400007816 */ /* 0x002fee0000000003 */
[----:B------:R1:W2:Y:S04]  /*6270*/  @P1 LDS.128 R72, [R6+UR44+0x200] ;  /* 0x0002002c06481984 */ /* 0x0002a80008000c00 */
[----:B------:R1:W1:Y:S01]  /*6280*/  @P1 LDS.128 R76, [R5+0x210] ;  /* 0x00021000054c1984 */ /* 0x0002620000000c00 */
[C---:B------:R-:W-:Y:S01]  /*6290*/  ISETP.NE.AND P1, PT, R93.reuse, 0x4, PT ;  /* 0x000000045d00780c */ /* 0x040fe20003f25270 */
[----:B------:R-:W-:Y:S01]  /*62a0*/  @!PT LDS RZ, [RZ] ;  /* 0x00000000fffff984 */ /* 0x000fe20000000800 */
[----:B------:R-:W-:Y:S01]  /*62b0*/  @!PT LDS RZ, [RZ] ;  /* 0x00000000fffff984 */ /* 0x000fe20000000800 */
[----:B------:R-:W-:Y:S01]  /*62c0*/  @!PT LDS RZ, [RZ] ;  /* 0x00000000fffff984 */ /* 0x000fe20000000800 */
[----:B------:R-:W-:Y:S01]  /*62d0*/  @!PT LDS RZ, [RZ] ;  /* 0x00000000fffff984 */ /* 0x000fe20000000800 */
[----:B------:R5:W-:Y:S06]  /*62e0*/  MEMBAR.ALL.CTA ;  /* 0x0000000000007992 */ /* 0x000bec0000008000 */
[----:B-----5:R-:W5:Y:S01]  /*62f0*/  FENCE.VIEW.ASYNC.S ;  /* 0x00000000000073c6 */ /* 0x020f620000000000 */
[----:B------:R-:W-:Y:S01]  /*6300*/  SEL R93, R93, RZ, P1 ;  /* 0x000000ff5d5d7207 */ /* 0x000fe20000800000 */
[----:B-----5:R5:W-:Y:S02]  /*6310*/  SYNCS.ARRIVE.TRANS64.RED.A1T0 RZ, [R0+URZ], RZ ;  /* 0x000000ff00ff79a7 */ /* 0x020be400081004ff */
[----:B-----5:R-:W-:Y:S04]  /*6320*/  SEL R0, RZ, 0x1, P1 ;  /* 0x00000001ff007807 */ /* 0x020fe80000800000 */
[----:B--2---:R-:W-:Y:S02]  /*6330*/  LOP3.LUT R91, R91, R0, RZ, 0x3c, !PT ;  /* 0x000000005b5b7212 */ /* 0x004fe400078e3cff */
.L_x_99:
[----:B------:R-:W-:Y:S05]  /*6340*/  BSYNC B1 ;  /* 0x0000000000017941 */ /* 0x000fea0003800000 */
.L_x_98:
[----:B------:R-:W-:Y:S04]  /*6350*/  SHF.R.U32.HI R3, RZ, 0x15, R39 ;  /* 0x00000015ff037819 */ /* 0x000fe80000011627 */
[----:B------:R-:W-:Y:S01]  /*6360*/  LOP3.LUT P1, RZ, R3, 0x3, R86, 0x48, !PT ;  /* 0x0000000303ff7812 */ /* 0x000fe20007824856 */
[----:B------:R-:W-:Y:S01]  /*6370*/  @!UPT UIADD3 URZ, UPT, UPT, URZ, URZ, URZ ;  /* 0x000000fffffff290 */ /* 0x000fe2000fffe0ff */
[----:B----4-:R-:W-:Y:S11]  /*6380*/  @P0 BRA `(.L_x_103) ;  /* 0x0000000000080947 */ /* 0x010ff60003800000 */
[----:B------:R-:W2:Y:S02]  /*6390*/  SYNCS.PHASECHK.TRANS64.TRYWAIT P0, [R71+URZ+0xc0], R4 ;  /* 0x0000c004470075a7 */ /* 0x000ea400080011ff */
[----:B--2---:R-:W-:Y:S05]  /*63a0*/  @!P0 BRA `(.L_x_104) ;  /* 0x0000003c00d08947 */ /* 0x004fea0003800000 */
.L_x_103:
[----:B------:R-:W-:Y:S05]  /*63b0*/  @!P1 BRA `(.L_x_105) ;  /* 0x0000000000409947 */ /* 0x000fea0003800000 */
[----:B------:R-:W1:Y:S01]  /*63c0*/  LDCU.64 UR8, c[0x4][0x78] ;  /* 0x01000f00ff0877ac */ /* 0x000e620008000a00 */
[----:B------:R-:W-:Y:S01]  /*63d0*/  MOV R3, 0x0 ;  /* 0x0000000000037802 */ /* 0x000fe20000000f00 */
[----:B------:R-:W-:Y:S02]  /*63e0*/  HFMA2 R12, -RZ, RZ, 0, 5.9604644775390625e-08 ;  /* 0x00000001ff0c7431 */ /* 0x000fe400000001ff */
[----:B------:R-:W-:Y:S02]  /*63f0*/  IMAD.MOV.U32 R8, RZ, RZ, 0x192 ;  /* 0x00000192ff087424 */ /* 0x000fe400078e00ff */
[----:B------:R-:W-:Y:S01]  /*6400*/  IMAD.MOV.U32 R13, RZ, RZ, RZ ;  /* 0x000000ffff0d7224 */ /* 0x000fe200078e00ff */
[----:B------:R-:W4:Y:S01]  /*6410*/  LDCU.64 UR6, c[0x4][0x80] ;  /* 0x01001000ff0677ac */ /* 0x000f220008000a00 */
[----:B------:R-:W3:Y:S01]  /*6420*/  LDC.64 R2, c[0x4][R3] ;  /* 0x0100000003027b82 */ /* 0x000ee20000000a00 */
[----:B------:R-:W5:Y:S01]  /*6430*/  LDCU.64 UR4, c[0x4][0x18] ;  /* 0x01000300ff0477ac */ /* 0x000f620008000a00 */
[----:B-1----:R-:W-:Y:S01]  /*6440*/  MOV R5, UR9 ;  /* 0x0000000900057c02 */ /* 0x002fe20008000f00 */
[----:B--2---:R-:W-:Y:S01]  /*6450*/  IMAD.U32 R4, RZ, RZ, UR8 ;  /* 0x00000008ff047e24 */ /* 0x004fe2000f8e00ff */
[----:B----4-:R-:W-:Y:S01]  /*6460*/  MOV R7, UR7 ;  /* 0x0000000700077c02 */ /* 0x010fe20008000f00 */
[----:B------:R-:W-:Y:S01]  /*6470*/  IMAD.U32 R6, RZ, RZ, UR6 ;  /* 0x00000006ff067e24 */ /* 0x000fe2000f8e00ff */
[----:B-----5:R-:W-:Y:S01]  /*6480*/  MOV R11, UR5 ;  /* 0x00000005000b7c02 */ /* 0x020fe20008000f00 */
[----:B------:R-:W-:Y:S02]  /*6490*/  IMAD.U32 R10, RZ, RZ, UR4 ;  /* 0x00000004ff0a7e24 */ /* 0x000fe4000f8e00ff */
[----:B------:R-:W-:Y:S07]  /*64a0*/  LEPC R20, `(.L_x_105) ;  /* 0x000000001014794e */ /* 0x000fee0000000000 */
[----:B---3--:R-:W-:Y:S05]  /*64b0*/  CALL.ABS.NOINC R2 ;  /* 0x0000000002007343 */ /* 0x008fea0003c00000 */
.L_x_105:
[-C--:B------:R-:W-:Y:S01]  /*64c0*/  F2FP.F16.E4M3.UNPACK_B R42, R72.reuse ;  /* 0x00000048ff2a723e */ /* 0x080fe200020006ff */
[----:B------:R-:W-:Y:S05]  /*64d0*/  WARPSYNC.ALL ;  /* 0x0000000000007948 */ /* 0x000fea0003800000 */
[----:B------:R-:W-:Y:S01]  /*64e0*/  R2UR UR4, R39 ;  /* 0x00000000270472ca */ /* 0x000fe200000e0000 */
[--C-:B------:R-:W-:Y:S01]  /*64f0*/  HADD2.F32 R40, -RZ, R42.reuse.H0_H0 ;  /* 0x2000002aff287230 */ /* 0x100fe20000004100 */
[----:B------:R-:W-:Y:S01]  /*6500*/  F2FP.F16.E4M3.UNPACK_B R43, R72.H1 ;  /* 0x00000048ff2b723e */ /* 0x000fe200030006ff */
[----:B------:R-:W-:Y:S01]  /*6510*/  HADD2.F32 R42, -RZ, R42.H1_H1 ;  /* 0x3000002aff2a7230 */ /* 0x000fe20000004100 */
[-C--:B------:R-:W-:Y:S01]  /*6520*/  F2FP.F16.E4M3.UNPACK_B R45, R73.reuse ;  /* 0x00000049ff2d723e */ /* 0x080fe200020006ff */
[----:B------:R-:W-:Y:S01]  /*6530*/  BSSY.RECONVERGENT B0, `(.L_x_106) ;  /* 0x0000099000007945 */ /* 0x000fe20003800200 */
[----:B------:R-:W-:Y:S01]  /*6540*/  F2FP.F16.E4M3.UNPACK_B R47, R73.H1 ;  /* 0x00000049ff2f723e */ /* 0x000fe200030006ff */
[--C-:B------:R-:W-:Y:S01]  /*6550*/  HADD2.F32 R44, -RZ, R43.reuse.H0_H0 ;  /* 0x2000002bff2c7230 */ /* 0x100fe20000004100 */
[-C--:B------:R-:W-:Y:S01]  /*6560*/  F2FP.F16.E4M3.UNPACK_B R49, R74.reuse ;  /* 0x0000004aff31723e */ /* 0x080fe200020006ff */
[----:B------:R-:W-:Y:S01]  /*6570*/  HADD2.F32 R46, -RZ, R43.H1_H1 ;  /* 0x3000002bff2e7230 */ /* 0x000fe20000004100 */
[----:B------:R-:W-:Y:S01]  /*6580*/  F2FP.F16.E4M3.UNPACK_B R51, R74.H1 ;  /* 0x0000004aff33723e */ /* 0x000fe200030006ff */
[--C-:B------:R-:W-:Y:S01]  /*6590*/  HADD2.F32 R43, -RZ, R45.reuse.H0_H0 ;  /* 0x2000002dff2b7230 */ /* 0x100fe20000004100 */
[-C--:B------:R-:W-:Y:S01]  /*65a0*/  F2FP.F16.E4M3.UNPACK_B R53, R75.reuse ;  /* 0x0000004bff35723e */ /* 0x080fe200020006ff */
[----:B-12---:R-:W-:Y:S01]  /*65b0*/  LDTM.16dp32bit_t0_t15.x32 R4, tmem[UR4] ;  /* 0x00000004000479ee */ /* 0x006fe20008a80000 */
[----:B------:R-:W3:Y:S01]  /*65c0*/  LDTM.16dp32bit_t16_t31.x32 R4, tmem[UR4+0x20] ;  /* 0x00002004000479ee */ /* 0x000ee20008aa0000 */
[----:B------:R-:W-:Y:S01]  /*65d0*/  IADD3 R112, PT, PT, R84, UR44, RZ ;  /* 0x0000002c54707c10 */ /* 0x000fe2000fffe0ff */
[----:B------:R-:W-:Y:S01]  /*65e0*/  HADD2.F32 R48, -RZ, R45.H1_H1 ;  /* 0x3000002dff307230 */ /* 0x000fe20000004100 */
[----:B------:R-:W-:Y:S01]  /*65f0*/  SHF.L.U32 R103, R90, 0x4, RZ ;  /* 0x000000045a677819 */ /* 0x000fe200000006ff */
[----:B------:R-:W-:Y:S01]  /*6600*/  HADD2.F32 R52, -RZ, R49.H1_H1 ;  /* 0x30000031ff347230 */ /* 0x000fe20000004100 */
[----:B------:R-:W-:Y:S01]  /*6610*/  F2FP.F16.E4M3.UNPACK_B R55, R75.H1 ;  /* 0x0000004bff37723e */ /* 0x000fe200030006ff */
[----:B------:R-:W-:Y:S01]  /*6620*/  HADD2.F32 R56, -RZ, R53.H1_H1 ;  /* 0x30000035ff387230 */ /* 0x000fe20000004100 */
[-C--:B------:R-:W-:Y:S01]  /*6630*/  F2FP.F16.E4M3.UNPACK_B R57, R76.reuse ;  /* 0x0000004cff39723e */ /* 0x080fe200020006ff */
[--C-:B------:R-:W-:Y:S01]  /*6640*/  HADD2.F32 R45, -RZ, R47.reuse.H0_H0 ;  /* 0x2000002fff2d7230 */ /* 0x100fe20000004100 */
[----:B------:R-:W-:Y:S01]  /*6650*/  F2FP.F16.E4M3.UNPACK_B R59, R76.H1 ;  /* 0x0000004cff3b723e */ /* 0x000fe200030006ff */
[----:B------:R-:W-:Y:S01]  /*6660*/  HADD2.F32 R50, -RZ, R47.H1_H1 ;  /* 0x3000002fff327230 */ /* 0x000fe20000004100 */
[-C--:B------:R-:W-:Y:S01]  /*6670*/  F2FP.F16.E4M3.UNPACK_B R61, R77.reuse ;  /* 0x0000004dff3d723e */ /* 0x080fe200020006ff */
[----:B------:R-:W-:Y:S01]  /*6680*/  HADD2.F32 R47, -RZ, R49.H0_H0 ;  /* 0x20000031ff2f7230 */ /* 0x000fe20000004100 */
[----:B------:R-:W-:Y:S01]  /*6690*/  F2FP.F16.E4M3.UNPACK_B R63, R77.H1 ;  /* 0x0000004dff3f723e */ /* 0x000fe200030006ff */
[----:B------:R-:W-:Y:S01]  /*66a0*/  HADD2.F32 R60, -RZ, R57.H1_H1 ;  /* 0x30000039ff3c7230 */ /* 0x000fe20000004100 */
[-C--:B------:R-:W-:Y:S01]  /*66b0*/  F2FP.F16.E4M3.UNPACK_B R65, R78.reuse ;  /* 0x0000004eff41723e */ /* 0x080fe200020006ff */
[----:B------:R-:W-:Y:S01]  /*66c0*/  HADD2.F32 R64, -RZ, R61.H1_H1 ;  /* 0x3000003dff407230 */ /* 0x000fe20000004100 */
[----:B------:R-:W-:Y:S01]  /*66d0*/  F2FP.F16.E4M3.UNPACK_B R67, R78.H1 ;  /* 0x0000004eff43723e */ /* 0x000fe200030006ff */
[----:B------:R-:W-:Y:S01]  /*66e0*/  HADD2.F32 R49, -RZ, R51.H0_H0 ;  /* 0x20000033ff317230 */ /* 0x000fe20000004100 */
[----:B------:R-:W-:Y:S01]  /*66f0*/  ISETP.NE.AND P0, PT, R97, RZ, PT ;  /* 0x000000ff6100720c */ /* 0x000fe20003f05270 */
[----:B------:R-:W-:Y:S01]  /*6700*/  HADD2.F32 R68, -RZ, R65.H1_H1 ;  /* 0x30000041ff447230 */ /* 0x000fe20000004100 */
[----:B------:R-:W-:Y:S01]  /*6710*/  ISETP.NE.AND P6, PT, R102, RZ, PT ;  /* 0x000000ff6600720c */ /* 0x000fe20003fc5270 */
[----:B------:R-:W-:Y:S02]  /*6720*/  HADD2.F32 R54, -RZ, R51.H1_H1 ;  /* 0x30000033ff367230 */ /* 0x000fe40000004100 */
[C---:B---3--:R-:W-:Y:S01]  /*6730*/  FMUL R0, R38.reuse, R4 ;  /* 0x0000000426007220 */ /* 0x048fe20000400000 */
[C---:B------:R-:W-:Y:S01]  /*6740*/  FMUL R2, R38.reuse, R5 ;  /* 0x0000000526027220 */ /* 0x040fe20000400000 */
[C---:B------:R-:W-:Y:S01]  /*6750*/  FMUL R4, R38.reuse, R8 ;  /* 0x0000000826047220 */ /* 0x040fe20000400000 */
[C---:B------:R-:W-:Y:S01]  /*6760*/  FMUL R5, R38.reuse, R9 ;  /* 0x0000000926057220 */ /* 0x040fe20000400000 */
[C---:B------:R-:W-:Y:S01]  /*6770*/  FFMA R0, R41.reuse, R40, R0 ;  /* 0x0000002829007223 */ /* 0x040fe20000000000 */
[C---:B------:R-:W-:Y:S01]  /*6780*/  FFMA R2, R41.reuse, R42, R2 ;  /* 0x0000002a29027223 */ /* 0x040fe20000000002 */
[C---:B------:R-:W-:Y:S01]  /*6790*/  FMUL R8, R38.reuse, R12 ;  /* 0x0000000c26087220 */ /* 0x040fe20000400000 */
[C---:B------:R-:W-:Y:S01]  /*67a0*/  FMUL R9, R38.reuse, R13 ;  /* 0x0000000d26097220 */ /* 0x040fe20000400000 */
[----:B------:R-:W-:Y:S02]  /*67b0*/  HADD2.F32 R51, -RZ, R53.H0_H0 ;  /* 0x20000035ff337230 */ /* 0x000fe40000004100 */
[C---:B------:R-:W-:Y:S01]  /*67c0*/  FMUL R12, R38.reuse, R16 ;  /* 0x00000010260c7220 */ /* 0x040fe20000400000 */
        /* <DEDUP_REMOVED lines=13> */
[C---:B------:R-:W-:Y:S01]  /*68a0*/  FFMA R3, R41.reuse, R44, R3 ;  /* 0x0000002c29037223 */ /* 0x040fe20000000003 */
[----:B------:R-:W-:Y:S01]  /*68b0*/  F2FP.F16.E4M3.UNPACK_B R40, R79 ;  /* 0x0000004fff28723e */ /* 0x000fe200020006ff */
[C---:B------:R-:W-:Y:S01]  /*68c0*/  FFMA R7, R41.reuse, R46, R7 ;  /* 0x0000002e29077223 */ /* 0x040fe20000000007 */
[C---:B------:R-:W-:Y:S01]  /*68d0*/  FFMA R4, R41.reuse, R43, R4 ;  /* 0x0000002b29047223 */ /* 0x040fe20000000004 */
[----:B------:R-:W-:Y:S01]  /*68e0*/  F2FP.F16.E4M3.UNPACK_B R42, R79.H1 ;  /* 0x0000004fff2a723e */ /* 0x000fe200030006ff */
[C---:B------:R-:W-:Y:S01]  /*68f0*/  FFMA R5, R41.reuse, R48, R5 ;  /* 0x0000003029057223 */ /* 0x040fe20000000005 */
[----:B------:R-:W-:Y:S01]  /*6900*/  FFMA R6, R41, R45, R6 ;  /* 0x0000002d29067223 */ /* 0x000fe20000000006 */
[----:B------:R-:W-:Y:S01]  /*6910*/  F2FP.SATFINITE.E4M3.F32.PACK_AB_MERGE_C R99, R7, R3, RZ ;  /* 0x000000030763723e */ /* 0x000fe200048070ff */
[C---:B------:R-:W-:Y:S01]  /*6920*/  FFMA R11, R41.reuse, R50, R11 ;  /* 0x00000032290b7223 */ /* 0x040fe2000000000b */
[C---:B------:R-:W-:Y:S01]  /*6930*/  FFMA R8, R41.reuse, R47, R8 ;  /* 0x0000002f29087223 */ /* 0x040fe20000000008 */
[----:B------:R-:W-:Y:S01]  /*6940*/  FMUL R10, R38, R14 ;  /* 0x0000000e260a7220 */ /* 0x000fe20000400000 */
[----:B------:R-:W-:Y:S01]  /*6950*/  F2FP.SATFINITE.E4M3.F32.PACK_AB_MERGE_C R104, R2, R0, R99 ;  /* 0x000000000268723e */ /* 0x000fe20004807063 */
[----:B------:R-:W-:Y:S01]  /*6960*/  FFMA R9, R41, R52, R9 ;  /* 0x0000003429097223 */ /* 0x000fe20000000009 */
[----:B------:R-:W-:Y:S01]  /*6970*/  F2FP.SATFINITE.E4M3.F32.PACK_AB_MERGE_C R105, R11, R6, RZ ;  /* 0x000000060b69723e */ /* 0x000fe200048070ff */
[----:B------:R-:W-:Y:S01]  /*6980*/  FFMA R10, R41, R49, R10 ;  /* 0x00000031290a7223 */ /* 0x000fe2000000000a */
[----:B------:R-:W-:Y:S01]  /*6990*/  IADD3 R99, PT, PT, R112, R103, RZ ;  /* 0x0000006770637210 */ /* 0x000fe20007ffe0ff */
[C---:B------:R-:W-:Y:S01]  /*69a0*/  FMUL R15, R38.reuse, R15 ;  /* 0x0000000f260f7220 */ /* 0x040fe20000400000 */
[--C-:B------:R-:W-:Y:S01]  /*69b0*/  HADD2.F32 R53, -RZ, R55.reuse.H0_H0 ;  /* 0x20000037ff357230 */ /* 0x100fe20000004100 */
[----:B------:R-:W-:Y:S01]  /*69c0*/  F2FP.SATFINITE.E4M3.F32.PACK_AB_MERGE_C R105, R5, R4, R105 ;  /* 0x000000040569723e */ /* 0x000fe20004807069 */
[----:B------:R-:W-:Y:S02]  /*69d0*/  HADD2.F32 R58, -RZ, R55.H1_H1 ;  /* 0x30000037ff3a7230 */ /* 0x000fe40000004100 */
[C---:B------:R-:W-:Y:S01]  /*69e0*/  FFMA R15, R41.reuse, R54, R15 ;  /* 0x00000036290f7223 */ /* 0x040fe2000000000f */
[C---:B------:R-:W-:Y:S01]  /*69f0*/  FFMA R12, R41.reuse, R51, R12 ;  /* 0x00000033290c7223 */ /* 0x040fe2000000000c */
[C---:B------:R-:W-:Y:S01]  /*6a00*/  FFMA R13, R41.reuse, R56, R13 ;  /* 0x00000038290d7223 */ /* 0x040fe2000000000d */
[----:B------:R-:W-:Y:S02]  /*6a10*/  HADD2.F32 R55, -RZ, R57.H0_H0 ;  /* 0x20000039ff377230 */ /* 0x000fe40000004100 */
[C---:B------:R-:W-:Y:S01]  /*6a20*/  FMUL R14, R38.reuse, R18 ;  /* 0x00000012260e7220 */ /* 0x040fe20000400000 */
[C---:B------:R-:W-:Y:S01]  /*6a30*/  FMUL R19, R38.reuse, R19 ;  /* 0x0000001326137220 */ /* 0x040fe20000400000 */
[--C-:B------:R-:W-:Y:S02]  /*6a40*/  HADD2.F32 R57, -RZ, R59.reuse.H0_H0 ;  /* 0x2000003bff397230 */ /* 0x100fe40000004100 */
[C---:B------:R-:W-:Y:S01]  /*6a50*/  FMUL R18, R38.reuse, R22 ;  /* 0x0000001626127220 */ /* 0x040fe20000400000 */
[C---:B------:R-:W-:Y:S01]  /*6a60*/  FFMA R14, R41.reuse, R53, R14 ;  /* 0x00000035290e7223 */ /* 0x040fe2000000000e */
[----:B------:R-:W-:Y:S02]  /*6a70*/  HADD2.F32 R62, -RZ, R59.H1_H1 ;  /* 0x3000003bff3e7230 */ /* 0x000fe40000004100 */
[C---:B------:R-:W-:Y:S01]  /*6a80*/  FFMA R19, R41.reuse, R58, R19 ;  /* 0x0000003a29137223 */ /* 0x040fe20000000013 */
[----:B------:R-:W-:Y:S02]  /*6a90*/  HADD2.F32 R59, -RZ, R61.H0_H0 ;  /* 0x2000003dff3b7230 */ /* 0x000fe40000004100 */
[C---:B------:R-:W-:Y:S01]  /*6aa0*/  FMUL R23, R38.reuse, R23 ;  /* 0x0000001726177220 */ /* 0x040fe20000400000 */
[C---:B------:R-:W-:Y:S01]  /*6ab0*/  FFMA R16, R41.reuse, R55, R16 ;  /* 0x0000003729107223 */ /* 0x040fe20000000010 */
[C---:B------:R-:W-:Y:S01]  /*6ac0*/  FFMA R17, R41.reuse, R60, R17 ;  /* 0x0000003c29117223 */ /* 0x040fe20000000011 */
[--C-:B------:R-:W-:Y:S02]  /*6ad0*/  HADD2.F32 R61, -RZ, R63.reuse.H0_H0 ;  /* 0x2000003fff3d7230 */ /* 0x100fe40000004100 */
[C---:B------:R-:W-:Y:S01]  /*6ae0*/  FFMA R18, R41.reuse, R57, R18 ;  /* 0x0000003929127223 */ /* 0x040fe20000000012 */
[----:B------:R-:W-:Y:S02]  /*6af0*/  HADD2.F32 R66, -RZ, R63.H1_H1 ;  /* 0x3000003fff427230 */ /* 0x000fe40000004100 */
[C---:B------:R-:W-:Y:S01]  /*6b00*/  FMUL R22, R38.reuse, R26 ;  /* 0x0000001a26167220 */ /* 0x040fe20000400000 */
[----:B------:R-:W-:Y:S02]  /*6b10*/  HADD2.F32 R63, -RZ, R65.H0_H0 ;  /* 0x20000041ff3f7230 */ /* 0x000fe40000004100 */
[C---:B------:R-:W-:Y:S01]  /*6b20*/  FFMA R23, R41.reuse, R62, R23 ;  /* 0x0000003e29177223 */ /* 0x040fe20000000017 */
[C---:B------:R-:W-:Y:S01]  /*6b30*/  FMUL R27, R38.reuse, R27 ;  /* 0x0000001b261b7220 */ /* 0x040fe20000400000 */
[C---:B------:R-:W-:Y:S01]  /*6b40*/  FFMA R20, R41.reuse, R59, R20 ;  /* 0x0000003b29147223 */ /* 0x040fe20000000014 */
[C---:B------:R-:W-:Y:S01]  /*6b50*/  FFMA R21, R41.reuse, R64, R21 ;  /* 0x0000004029157223 */ /* 0x040fe20000000015 */
[--C-:B------:R-:W-:Y:S02]  /*6b60*/  HADD2.F32 R65, -RZ, R67.reuse.H0_H0 ;  /* 0x20000043ff417230 */ /* 0x100fe40000004100 */
[C---:B------:R-:W-:Y:S01]  /*6b70*/  FFMA R22, R41.reuse, R61, R22 ;  /* 0x0000003d29167223 */ /* 0x040fe20000000016 */
[----:B------:R-:W-:Y:S02]  /*6b80*/  HADD2.F32 R70, -RZ, R67.H1_H1 ;  /* 0x30000043ff467230 */ /* 0x000fe40000004100 */
[C---:B------:R-:W-:Y:S01]  /*6b90*/  FMUL R26, R38.reuse, R30 ;  /* 0x0000001e261a7220 */ /* 0x040fe20000400000 */
[--C-:B------:R-:W-:Y:S02]  /*6ba0*/  HADD2.F32 R67, -RZ, R40.reuse.H0_H0 ;  /* 0x20000028ff437230 */ /* 0x100fe40000004100 */
[C---:B------:R-:W-:Y:S01]  /*6bb0*/  FFMA R27, R41.reuse, R66, R27 ;  /* 0x00000042291b7223 */ /* 0x040fe2000000001b */
[C---:B------:R-:W-:Y:S01]  /*6bc0*/  FMUL R31, R38.reuse, R31 ;  /* 0x0000001f261f7220 */ /* 0x040fe20000400000 */
[C---:B------:R-:W-:Y:S01]  /*6bd0*/  FFMA R24, R41.reuse, R63, R24 ;  /* 0x0000003f29187223 */ /* 0x040fe20000000018 */
[----:B------:R-:W-:Y:S02]  /*6be0*/  HADD2.F32 R40, -RZ, R40.H1_H1 ;  /* 0x30000028ff287230 */ /* 0x000fe40000004100 */
[C---:B------:R-:W-:Y:S01]  /*6bf0*/  FFMA R25, R41.reuse, R68, R25 ;  /* 0x0000004429197223 */ /* 0x040fe20000000019 */
[--C-:B------:R-:W-:Y:S02]  /*6c00*/  HADD2.F32 R69, -RZ, R42.reuse.H0_H0 ;  /* 0x2000002aff457230 */ /* 0x100fe40000004100 */
[C---:B------:R-:W-:Y:S01]  /*6c10*/  FFMA R26, R41.reuse, R65, R26 ;  /* 0x00000041291a7223 */ /* 0x040fe2000000001a */
[----:B------:R-:W-:Y:S02]  /*6c20*/  HADD2.F32 R42, -RZ, R42.H1_H1 ;  /* 0x3000002aff2a7230 */ /* 0x000fe40000004100 */
[C---:B------:R-:W-:Y:S01]  /*6c30*/  FMUL R30, R38.reuse, R34 ;  /* 0x00000022261e7220 */ /* 0x040fe20000400000 */
[----:B------:R-:W-:Y:S01]  /*6c40*/  FFMA R31, R41, R70, R31 ;  /* 0x00000046291f7223 */ /* 0x000fe2000000001f */
[----:B------:R-:W-:Y:S01]  /*6c50*/  FMUL R35, R38, R35 ;  /* 0x0000002326237220 */ /* 0x000fe20000400000 */
[----:B------:R-:W-:Y:S01]  /*6c60*/  F2FP.SATFINITE.E4M3.F32.PACK_AB_MERGE_C R106, R15, R10, RZ ;  /* 0x0000000a0f6a723e */ /* 0x000fe200048070ff */
[----:B------:R-:W-:Y:S01]  /*6c70*/  FFMA R28, R41, R67, R28 ;  /* 0x00000043291c7223 */ /* 0x000fe2000000001c */
[----:B------:R-:W-:Y:S01]  /*6c80*/  F2FP.SATFINITE.E4M3.F32.PACK_AB_MERGE_C R107, R19, R14, RZ ;  /* 0x0000000e136b723e */ /* 0x000fe200048070ff */
[C---:B------:R-:W-:Y:S01]  /*6c90*/  FFMA R29, R41.reuse, R40, R29 ;  /* 0x00000028291d7223 */ /* 0x040fe2000000001d */
[C---:B------:R-:W-:Y:S01]  /*6ca0*/  FFMA R30, R41.reuse, R69, R30 ;  /* 0x00000045291e7223 */ /* 0x040fe2000000001e */
[----:B------:R-:W-:Y:S01]  /*6cb0*/  FFMA R35, R41, R42, R35 ;  /* 0x0000002a29237223 */ /* 0x000fe20000000023 */
[----:B------:R-:W-:Y:S02]  /*6cc0*/  F2FP.SATFINITE.E4M3.F32.PACK_AB_MERGE_C R106, R9, R8, R106 ;  /* 0x00000008096a723e */ /* 0x000fe4000480706a */
[----:B------:R-:W-:Y:S02]  /*6cd0*/  F2FP.SATFINITE.E4M3.F32.PACK_AB_MERGE_C R107, R13, R12, R107 ;  /* 0x0000000c0d6b723e */ /* 0x000fe4000480706b */
[----:B------:R-:W-:Y:S02]  /*6ce0*/  F2FP.SATFINITE.E4M3.F32.PACK_AB_MERGE_C R108, R23, R18, RZ ;  /* 0x00000012176c723e */ /* 0x000fe400048070ff */
[----:B------:R-:W-:Y:S01]  /*6cf0*/  F2FP.SATFINITE.E4M3.F32.PACK_AB_MERGE_C R109, R27, R22, RZ ;  /* 0x000000161b6d723e */ /* 0x000fe200048070ff */
[----:B------:R1:W-:Y:S01]  /*6d00*/  STS.128 [R84+UR44+0x4200], R104 ;  /* 0x0042006854007988 */ /* 0x0003e20008000c2c */
[----:B------:R-:W-:Y:S02]  /*6d10*/  F2FP.SATFINITE.E4M3.F32.PACK_AB_MERGE_C R113, R31, R26, RZ ;  /* 0x0000001a1f71723e */ /* 0x000fe400048070ff */
[----:B------:R-:W-:Y:S02]  /*6d20*/  F2FP.SATFINITE.E4M3.F32.PACK_AB_MERGE_C R114, R35, R30, RZ ;  /* 0x0000001e2372723e */ /* 0x000fe400048070ff */
[----:B------:R-:W-:Y:S02]  /*6d30*/  F2FP.SATFINITE.E4M3.F32.PACK_AB_MERGE_C R108, R17, R16, R108 ;  /* 0x00000010116c723e */ /* 0x000fe4000480706c */
[----:B------:R-:W-:Y:S02]  /*6d40*/  F2FP.SATFINITE.E4M3.F32.PACK_AB_MERGE_C R109, R21, R20, R109 ;  /* 0x00000014156d723e */ /* 0x000fe4000480706d */
[----:B------:R-:W-:Y:S02]  /*6d50*/  F2FP.SATFINITE.E4M3.F32.PACK_AB_MERGE_C R110, R25, R24, R113 ;  /* 0x00000018196e723e */ /* 0x000fe40004807071 */
[----:B------:R-:W-:Y:S02]  /*6d60*/  F2FP.SATFINITE.E4M3.F32.PACK_AB_MERGE_C R111, R29, R28, R114 ;  /* 0x0000001c1d6f723e */ /* 0x000fe40004807072 */
[----:B------:R-:W-:Y:S02]  /*6d70*/  LEA R112, R93, UR44, 0x3 ;  /* 0x0000002c5d707c11 */ /* 0x000fe4000f8e18ff */
[----:B------:R-:W-:Y:S01]  /*6d80*/  @P6 SHF.L.U32 R113, R91, 0x1f, RZ ;  /* 0x0000001f5b716819 */ /* 0x000fe200000006ff */
[----:B------:R1:W-:Y:S01]  /*6d90*/  STS.128 [R99+0x4210], R108 ;  /* 0x0042106c63007388 */ /* 0x0003e20000000c00 */
[----:B------:R-:W-:Y:S01]  /*6da0*/  @!PT LDS RZ, [RZ] ;  /* 0x00000000fffff984 */ /* 0x000fe20000000800 */
[----:B------:R-:W-:Y:S01]  /*6db0*/  @!PT LDS RZ, [RZ] ;  /* 0x00000000fffff984 */ /* 0x000fe20000000800 */
[----:B------:R-:W-:Y:S01]  /*6dc0*/  @!PT LDS RZ, [RZ] ;  /* 0x00000000fffff984 */ /* 0x000fe20000000800 */
[----:B------:R-:W-:Y:S01]  /*6dd0*/  @!PT LDS RZ, [RZ] ;  /* 0x00000000fffff984 */ /* 0x000fe20000000800 */
[----:B------:R2:W-:Y:S07]  /*6de0*/  MEMBAR.ALL.CTA ;  /* 0x0000000000007992 */ /* 0x0005ee0000008000 */
[----:B--2---:R-:W2:Y:S02]  /*6df0*/  FENCE.VIEW.ASYNC.S ;  /* 0x00000000000073c6 */ /* 0x004ea40000000000 */
[----:B--2---:R-:W-:Y:S06]  /*6e00*/  BAR.SYNC.DEFER_BLOCKING 0x1, 0x80 ;  /* 0x0042000000007b1d */ /* 0x004fec0000010000 */
[----:B------:R-:W-:Y:S05]  /*6e10*/  @P0 BRA `(.L_x_107) ;  /* 0x0000000000280947 */ /* 0x000fea0003800000 */
[----:B------:R-:W-:Y:S01]  /*6e20*/  UIADD3 UR4, UPT, UPT, UR44, 0x4200, URZ ;  /* 0x000042002c047890 */ /* 0x000fe2000fffe0ff */
[----:B------:R-:W-:Y:S05]  /*6e30*/  UMOV UR51, UR36 ;  /* 0x0000002400337c82 */ /* 0x000fea0008000000 */
[----:B------:R-:W-:Y:S01]  /*6e40*/  MOV R96, UR4 ;  /* 0x0000000400607c02 */ /* 0x000fe20008000f00 */
[----:B------:R-:W-:Y:S03]  /*6e50*/  UIADD3 UR4, UP0, UPT, UR62, 0x680, URZ ;  /* 0x000006803e047890 */ /* 0x000fe6000ff1e0ff */
[----:B------:R-:W-:Y:S01]  /*6e60*/  R2UR UR48, R96 ;  /* 0x00000000603072ca */ /* 0x000fe200000e0000 */
[----:B------:R-:W-:Y:S11]  /*6e70*/  UIADD3.X UR5, UPT, UPT, URZ, UR63, URZ, UP0, !UPT ;  /* 0x0000003fff057290 */ /* 0x000ff600087fe4ff */
[----:B------:R-:W-:Y:S01]  /*6e80*/  @!UPT UIADD3 URZ, UPT, UPT, URZ, URZ, URZ ;  /* 0x000000fffffff290 */ /* 0x000fe2000fffe0ff */
[----:B------:R2:W-:Y:S01]  /*6e90*/  UTMASTG.3D [UR48], [UR4] ;  /* 0x00000030040073b5 */ /* 0x0005e20008010000 */
[----:B------:R0:W-:Y:S01]  /*6ea0*/  UTMACMDFLUSH ;  /* 0x00000000000079b7 */ /* 0x0001e20000000000 */
[----:B--2---:R-:W-:Y:S04]  /*6eb0*/  DEPBAR.LE SB0, 0x1 ;  /* 0x000080400000791a */ /* 0x004fe80000000000 */
.L_x_107:
[----:B------:R-:W-:Y:S05]  /*6ec0*/  BSYNC.RECONVERGENT B0 ;  /* 0x0000000000007941 */ /* 0x000fea0003800200 */
.L_x_106:
[----:B------:R-:W-:Y:S06]  /*6ed0*/  BAR.SYNC.DEFER_BLOCKING 0x1, 0x80 ;  /* 0x0042000000007b1d */ /* 0x000fec0000010000 */
[----:B------:R-:W2:Y:S01]  /*6ee0*/  @P6 SYNCS.PHASECHK.TRANS64.TRYWAIT P0, [R112+URZ+0x50], R113 ;  /* 0x00005071700065a7 */ /* 0x000ea200080011ff */
[----:B------:R-:W-:Y:S01]  /*6ef0*/  BSSY B1, `(.L_x_108) ;  /* 0x0000020000017945 */ /* 0x000fe20003800000 */
[----:B--2---:R-:W-:Y:S03]  /*6f00*/  @P6 SEL R100, RZ, 0x1, !P0 ;  /* 0x00000001ff646807 */ /* 0x004fe60004000000 */
[----:B------:R-:W-:Y:S05]  /*6f10*/  @!P6 BRA `(.L_x_109) ;  /* 0x000000000074e947 */ /* 0x000fea0003800000 */
[----:B------:R-:W-:Y:S01]  /*6f20*/  ISETP.NE.AND P1, PT, R101, RZ, PT ;  /* 0x000000ff6500720c */ /* 0x000fe20003f25270 */
[----:B------:R-:W2:Y:S01]  /*6f30*/  S2R R0, SR_CgaCtaId ;  /* 0x0000000000007919 */ /* 0x000ea20000008800 */
[----:B------:R-:W-:Y:S01]  /*6f40*/  ISETP.NE.AND P0, PT, R100, RZ, PT ;  /* 0x000000ff6400720c */ /* 0x000fe20003f05270 */
[----:B------:R-:W-:Y:S10]  /*6f50*/  BSSY B0, `(.L_x_110) ;  /* 0x0000008000007945 */ /* 0x000ff40003800000 */
[----:B------:R-:W-:Y:S05]  /*6f60*/  @P1 IMAD R2, R93, 0x1000, R84 ;  /* 0x000010005d021824 */ /* 0x000fea00078e0254 */
[----:B------:R-:W-:Y:S05]  /*6f70*/  @P1 IADD3 R4, PT, PT, R2, UR44, RZ ;  /* 0x0000002c02041c10 */ /* 0x000fea000fffe0ff */
[----:B------:R-:W-:Y:S01]  /*6f80*/  @P1 IMAD.IADD R4, R4, 0x1, R103 ;  /* 0x0000000104041824 */ /* 0x000fe200078e0267 */
[----:B------:R-:W-:Y:S06]  /*6f90*/  @P0 BRA `(.L_x_111) ;  /* 0x00000000000c0947 */ /* 0x000fec0003800000 */
[----:B------:R-:W-:Y:S04]  /*6fa0*/  SHF.L.U32 R3, R91, 0x1f, RZ ;  /* 0x0000001f5b037819 */ /* 0x000fe800000006ff */
[----:B------:R-:W3:Y:S02]  /*6fb0*/  SYNCS.PHASECHK.TRANS64.TRYWAIT P0, [R112+URZ+0x50], R3 ;  /* 0x00005003700075a7 */ /* 0x000ee400080011ff */
[----:B---3--:R-:W-:Y:S05]  /*6fc0*/  @!P0 BRA `(.L_x_112) ;  /* 0x0000003000dc8947 */ /* 0x008fea0003800000 */
.L_x_111:
[----:B------:R-:W-:Y:S05]  /*6fd0*/  BSYNC B0 ;  /* 0x0000000000007941 */ /* 0x000fea0003800000 */
.L_x_110:
[----:B------:R-:W-:Y:S01]  /*6fe0*/  ISETP.NE.AND P0, PT, R101, RZ, PT ;  /* 0x000000ff6500720c */ /* 0x000fe20003f05270 */
[----:B---3--:R-:W-:Y:S02]  /*6ff0*/  VIADD R3, R112, 0x70 ;  /* 0x0000007070037836 */ /* 0x008fe40000000000 */
[----:B------:R-:W-:Y:S03]  /*7000*/  VIADD R93, R93, 0x1 ;  /* 0x000000015d5d7836 */ /* 0x000fe60000000000 */
[----:B--2---:R-:W-:Y:S07]  /*7010*/  PRMT R0, R0, 0x654, R3 ;  /* 0x0000065400007816 */ /* 0x004fee0000000003 */
[----:B------:R2:W3:Y:S04]  /*7020*/  @P0 LDS.128 R72, [R2+UR44+0x200] ;  /* 0x0002002c02480984 */ /* 0x0004e80008000c00 */
[----:B------:R2:W4:Y:S01]  /*7030*/  @P0 LDS.128 R76, [R4+0x210] ;  /* 0x00021000044c0984 */ /* 0x0005220000000c00 */
        /* <DEDUP_REMOVED lines=10> */
[----:B--23--:R-:W-:Y:S02]  /*70e0*/  LOP3.LUT R91, R91, R0, RZ, 0x3c, !PT ;  /* 0x000000005b5b7212 */ /* 0x00cfe400078e3cff */
.L_x_109:
[----:B------:R-:W-:Y:S05]  /*70f0*/  BSYNC B1 ;  /* 0x0000000000017941 */ /* 0x000fea0003800000 */
.L_x_108:
[----:B------:R-:W-:Y:S05]  /*7100*/  VIADD R3, R39, 0x40 ;  /* 0x0000004027037836 */ /* 0x000fea0000000000 */
[----:B------:R-:W-:Y:S04]  /*7110*/  SHF.R.U32.HI R3, RZ, 0x15, R3 ;  /* 0x00000015ff037819 */ /* 0x000fe80000011603 */
[----:B------:R-:W-:Y:S11]  /*7120*/  LOP3.LUT P0, RZ, R3, 0x3, R86, 0x48, !PT ;  /* 0x0000000303ff7812 */ /* 0x000ff60007804856 */
[----:B------:R-:W-:Y:S02]  /*7130*/  @!UPT UIADD3 URZ, UPT, UPT, URZ, URZ, URZ ;  /* 0x000000fffffff290 */ /* 0x000fe4000fffe0ff */
[----:B------:R-:W-:Y:S05]  /*7140*/  @!P0 BRA `(.L_x_113) ;  /* 0x0000000000408947 */ /* 0x000fea0003800000 */
[----:B------:R-:W2:Y:S01]  /*7150*/  LDCU.64 UR8, c[0x4][0x78] ;  /* 0x01000f00ff0877ac */ /* 0x000ea20008000a00 */
[----:B------:R-:W-:Y:S01]  /*7160*/  MOV R3, 0x0 ;  /* 0x0000000000037802 */ /* 0x000fe20000000f00 */
[----:B------:R-:W-:Y:S02]  /*7170*/  HFMA2 R12, -RZ, RZ, 0, 5.9604644775390625e-08 ;  /* 0x00000001ff0c7431 */ /* 0x000fe400000001ff */
[----:B------:R-:W-:Y:S02]  /*7180*/  IMAD.MOV.U32 R8, RZ, RZ, 0x192 ;  /* 0x00000192ff087424 */ /* 0x000fe400078e00ff */
[----:B------:R-:W-:Y:S01]  /*7190*/  IMAD.MOV.U32 R13, RZ, RZ, RZ ;  /* 0x000000ffff0d7224 */ /* 0x000fe200078e00ff */
[----:B------:R-:W3:Y:S01]  /*71a0*/  LDCU.64 UR6, c[0x4][0x80] ;  /* 0x01001000ff0677ac */ /* 0x000ee20008000a00 */
[----:B------:R-:W1:Y:S01]  /*71b0*/  LDC.64 R2, c[0x4][R3] ;  /* 0x0100000003027b82 */ /* 0x000e620000000a00 */
[----:B------:R-:W5:Y:S01]  /*71c0*/  LDCU.64 UR4, c[0x4][0x18] ;  /* 0x01000300ff0477ac */ /* 0x000f620008000a00 */
[----:B--2---:R-:W-:Y:S01]  /*71d0*/  MOV R5, UR9 ;  /* 0x0000000900057c02 */ /* 0x004fe20008000f00 */
[----:B------:R-:W-:Y:S01]  /*71e0*/  IMAD.U32 R4, RZ, RZ, UR8 ;  /* 0x00000008ff047e24 */ /* 0x000fe2000f8e00ff */
[----:B---3--:R-:W-:Y:S01]  /*71f0*/  MOV R7, UR7 ;  /* 0x0000000700077c02 */ /* 0x008fe20008000f00 */
[----:B------:R-:W-:Y:S01]  /*7200*/  IMAD.U32 R6, RZ, RZ, UR6 ;  /* 0x00000006ff067e24 */ /* 0x000fe2000f8e00ff */
[----:B-----5:R-:W-:Y:S01]  /*7210*/  MOV R11, UR5 ;  /* 0x00000005000b7c02 */ /* 0x020fe20008000f00 */
[----:B------:R-:W-:Y:S02]  /*7220*/  IMAD.U32 R10, RZ, RZ, UR4 ;  /* 0x00000004ff0a7e24 */ /* 0x000fe4000f8e00ff */
[----:B------:R-:W-:Y:S07]  /*7230*/  LEPC R20, `(.L_x_113) ;  /* 0x000000001014794e */ /* 0x000fee0000000000 */
[----:B-1--4-:R-:W-:Y:S05]  /*7240*/  CALL.ABS.NOINC R2 ;  /* 0x0000000002007343 */ /* 0x012fea0003c00000 */
.L_x_113:
        /* <DEDUP_REMOVED lines=14> */
[----:B------:R-:W-:Y:S01]  /*7330*/  F2FP.F16.E4M3.UNPACK_B R54, R75 ;  /* 0x0000004bff36723e */ /* 0x000fe200020006ff */
[----:B------:R-:W-:Y:S01]  /*7340*/  LDTM.16dp32bit_t0_t15.x32 R4, tmem[UR4+0x40] ;  /* 0x00004004000479ee */ /* 0x000fe20008a80000 */
[----:B------:R-:W2:Y:S01]  /*7350*/  LDTM.16dp32bit_t16_t31.x32 R4, tmem[UR4+0x60] ;  /* 0x00006004000479ee */ /* 0x000ea20008aa0000 */
[----:B------:R-:W-:Y:S01]  /*7360*/  HADD2.F32 R46, -RZ, R46.H1_H1 ;  /* 0x3000002eff2e7230 */ /* 0x000fe20000004100 */
[----:B----4-:R-:W-:Y:S01]  /*7370*/  F2FP.F16.E4M3.UNPACK_B R58, R76 ;  /* 0x0000004cff3a723e */ /* 0x010fe200020006ff */
[--C-:B------:R-:W-:Y:S01]  /*7380*/  HADD2.F32 R49, -RZ, R50.reuse.H0_H0 ;  /* 0x20000032ff317230 */ /* 0x100fe20000004100 */
[----:B------:R-:W-:Y:S01]  /*7390*/  F2FP.F16.E4M3.UNPACK_B R62, R77 ;  /* 0x0000004dff3e723e */ /* 0x000fe200020006ff */
[----:B------:R-:W-:Y:S01]  /*73a0*/  HADD2.F32 R50, -RZ, R50.H1_H1 ;  /* 0x30000032ff327230 */ /* 0x000fe20000004100 */
[----:B------:R-:W-:Y:S01]  /*73b0*/  F2FP.F16.E4M3.UNPACK_B R66, R78 ;  /* 0x0000004eff42723e */ /* 0x000fe200020006ff */
[--C-:B------:R-:W-:Y:S01]  /*73c0*/  HADD2.F32 R53, -RZ, R54.reuse.H0_H0 ;  /* 0x20000036ff357230 */ /* 0x100fe20000004100 */
[----:B------:R-:W-:Y:S01]  /*73d0*/  F2FP.F16.E4M3.UNPACK_B R70, R79 ;  /* 0x0000004fff46723e */ /* 0x000fe200020006ff */
[----:B------:R-:W-:Y:S01]  /*73e0*/  HADD2.F32 R54, -RZ, R54.H1_H1 ;  /* 0x30000036ff367230 */ /* 0x000fe20000004100 */
[----:B------:R-:W-:Y:S01]  /*73f0*/  F2FP.F16.E4M3.UNPACK_B R56, R75.H1 ;  /* 0x0000004bff38723e */ /* 0x000fe200030006ff */
[--C-:B------:R-:W-:Y:S01]  /*7400*/  HADD2.F32 R57, -RZ, R58.reuse.H0_H0 ;  /* 0x2000003aff397230 */ /* 0x100fe20000004100 */
[----:B------:R-:W-:Y:S01]  /*7410*/  F2FP.F16.E4M3.UNPACK_B R60, R76.H1 ;  /* 0x0000004cff3c723e */ /* 0x000fe200030006ff */
[----:B------:R-:W-:Y:S01]  /*7420*/  HADD2.F32 R58, -RZ, R58.H1_H1 ;  /* 0x3000003aff3a7230 */ /* 0x000fe20000004100 */
[----:B------:R-:W-:Y:S01]  /*7430*/  F2FP.F16.E4M3.UNPACK_B R64, R77.H1 ;  /* 0x0000004dff40723e */ /* 0x000fe200030006ff */
[--C-:B------:R-:W-:Y:S01]  /*7440*/  HADD2.F32 R61, -RZ, R62.reuse.H0_H0 ;  /* 0x2000003eff3d7230 */ /* 0x100fe20000004100 */
[----:B------:R-:W-:Y:S01]  /*7450*/  F2FP.F16.E4M3.UNPACK_B R68, R78.H1 ;  /* 0x0000004eff44723e */ /* 0x000fe200030006ff */
[----:B------:R-:W-:Y:S01]  /*7460*/  HADD2.F32 R62, -RZ, R62.H1_H1 ;  /* 0x3000003eff3e7230 */ /* 0x000fe20000004100 */
[----:B------:R-:W-:Y:S01]  /*7470*/  ISETP.NE.AND P0, PT, R97, RZ, PT ;  /* 0x000000ff6100720c */ /* 0x000fe20003f05270 */
[--C-:B------:R-:W-:Y:S01]  /*7480*/  HADD2.F32 R65, -RZ, R66.reuse.H0_H0 ;  /* 0x20000042ff417230 */ /* 0x100fe20000004100 */
[----:B------:R-:W-:Y:S01]  /*7490*/  ISETP.NE.AND P6, PT, R102, RZ, PT ;  /* 0x000000ff6600720c */ /* 0x000fe20003fc5270 */
[----:B------:R-:W-:Y:S02]  /*74a0*/  HADD2.F32 R66, -RZ, R66.H1_H1 ;  /* 0x30000042ff427230 */ /* 0x000fe40000004100 */
[--C-:B------:R-:W-:Y:S02]  /*74b0*/  HADD2.F32 R69, -RZ, R70.reuse.H0_H0 ;  /* 0x20000046ff457230 */ /* 0x100fe40000004100 */
[C---:B--2---:R-:W-:Y:S01]  /*74c0*/  FMUL R0, R38.reuse, R4 ;  /* 0x0000000426007220 */ /* 0x044fe20000400000 */
[C---:B------:R-:W-:Y:S01]  /*74d0*/  FMUL R2, R38.reuse, R5 ;  /* 0x0000000526027220 */ /* 0x040fe20000400000 */
[C---:B------:R-:W-:Y:S01]  /*74e0*/  FMUL R4, R38.reuse, R8 ;  /* 0x0000000826047220 */ /* 0x040fe20000400000 */
[C---:B------:R-:W-:Y:S01]  /*74f0*/  FMUL R5, R38.reuse, R9 ;  /* 0x0000000926057220 */ /* 0x040fe20000400000 */
[C---:B------:R-:W-:Y:S01]  /*7500*/  FFMA R0, R41.reuse, R40, R0 ;  /* 0x0000002829007223 */ /* 0x040fe20000000000 */
[C---:B------:R-:W-:Y:S01]  /*7510*/  FFMA R2, R41.reuse, R43, R2 ;  /* 0x0000002b29027223 */ /* 0x040fe20000000002 */
        /* <DEDUP_REMOVED lines=10> */
[----:B------:R-:W-:Y:S02]  /*75c0*/  HADD2.F32 R70, -RZ, R70.H1_H1 ;  /* 0x30000046ff467230 */ /* 0x000fe40000004100 */
[C---:B------:R-:W-:Y:S01]  /*75d0*/  FMUL R28, R38.reuse, R32 ;  /* 0x00000020261c7220 */ /* 0x040fe20000400000 */
[C---:B------:R-:W-:Y:S01]  /*75e0*/  FMUL R29, R38.reuse, R33 ;  /* 0x00000021261d7220 */ /* 0x040fe20000400000 */
[C---:B------:R-:W-:Y:S01]  /*75f0*/  FMUL R3, R38.reuse, R6 ;  /* 0x0000000626037220 */ /* 0x040fe20000400000 */
[C---:B------:R-:W-:Y:S01]  /*7600*/  FMUL R7, R38.reuse, R7 ;  /* 0x0000000726077220 */ /* 0x040fe20000400000 */
[--C-:B------:R-:W-:Y:S02]  /*7610*/  HADD2.F32 R47, -RZ, R48.reuse.H0_H0 ;  /* 0x20000030ff2f7230 */ /* 0x100fe40000004100 */
[C---:B------:R-:W-:Y:S01]  /*7620*/  FMUL R6, R38.reuse, R10 ;  /* 0x0000000a26067220 */ /* 0x040fe20000400000 */
[C---:B------:R-:W-:Y:S01]  /*7630*/  FFMA R3, R41.reuse, R42, R3 ;  /* 0x0000002a29037223 */ /* 0x040fe20000000003 */
[----:B------:R-:W-:Y:S02]  /*7640*/  HADD2.F32 R48, -RZ, R48.H1_H1 ;  /* 0x30000030ff307230 */ /* 0x000fe40000004100 */
[C---:B------:R-:W-:Y:S01]  /*7650*/  FFMA R7, R41.reuse, R44, R7 ;  /* 0x0000002c29077223 */ /* 0x040fe20000000007 */
[C---:B------:R-:W-:Y:S01]  /*7660*/  FFMA R4, R41.reuse, R45, R4 ;  /* 0x0000002d29047223 */ /* 0x040fe20000000004 */
[C---:B------:R-:W-:Y:S01]  /*7670*/  FFMA R5, R41.reuse, R46, R5 ;  /* 0x0000002e29057223 */ /* 0x040fe20000000005 */
[----:B------:R-:W-:Y:S01]  /*7680*/  FFMA R6, R41, R47, R6 ;  /* 0x0000002f29067223 */ /* 0x000fe20000000006 */
[----:B------:R-:W-:Y:S01]  /*7690*/  FMUL R11, R38, R11 ;  /* 0x0000000b260b7220 */ /* 0x000fe20000400000 */
[----:B------:R-:W-:Y:S01]  /*76a0*/  F2FP.F16.E4M3.UNPACK_B R40, R79.H1 ;  /* 0x0000004fff28723e */ /* 0x000fe200030006ff */
[--C-:B------:R-:W-:Y:S01]  /*76b0*/  HADD2.F32 R51, -RZ, R52.reuse.H0_H0 ;  /* 0x20000034ff337230 */ /* 0x100fe20000004100 */
[----:B-1----:R-:W-:Y:S01]  /*76c0*/  F2FP.SATFINITE.E4M3.F32.PACK_AB_MERGE_C R105, R7, R3, RZ ;  /* 0x000000030769723e */ /* 0x002fe200048070ff */
[C---:B------:R-:W-:Y:S01]  /*76d0*/  FFMA R11, R41.reuse, R48, R11 ;  /* 0x00000030290b7223 */ /* 0x040fe2000000000b */
[C---:B------:R-:W-:Y:S01]  /*76e0*/  FFMA R8, R41.reuse, R49, R8 ;  /* 0x0000003129087223 */ /* 0x040fe20000000008 */
[----:B------:R-:W-:Y:S01]  /*76f0*/  FFMA R9, R41, R50, R9 ;  /* 0x0000003229097223 */ /* 0x000fe20000000009 */
[----:B------:R-:W-:Y:S01]  /*7700*/  F2FP.SATFINITE.E4M3.F32.PACK_AB_MERGE_C R104, R2, R0, R105 ;  /* 0x000000000268723e */ /* 0x000fe20004807069 */
[----:B------:R-:W-:Y:S01]  /*7710*/  HADD2.F32 R52, -RZ, R52.H1_H1 ;  /* 0x30000034ff347230 */ /* 0x000fe20000004100 */
[----:B------:R-:W-:Y:S01]  /*7720*/  F2FP.SATFINITE.E4M3.F32.PACK_AB_MERGE_C R106, R11, R6, RZ ;  /* 0x000000060b6a723e */ /* 0x000fe200048070ff */
[C---:B------:R-:W-:Y:S01]  /*7730*/  FMUL R10, R38.reuse, R14 ;  /* 0x0000000e260a7220 */ /* 0x040fe20000400000 */
[C---:B------:R-:W-:Y:S01]  /*7740*/  FMUL R15, R38.reuse, R15 ;  /* 0x0000000f260f7220 */ /* 0x040fe20000400000 */
[--C-:B------:R-:W-:Y:S01]  /*7750*/  HADD2.F32 R55, -RZ, R56.reuse.H0_H0 ;  /* 0x20000038ff377230 */ /* 0x100fe20000004100 */
[----:B------:R-:W-:Y:S01]  /*7760*/  F2FP.SATFINITE.E4M3.F32.PACK_AB_MERGE_C R105, R5, R4, R106 ;  /* 0x000000040569723e */ /* 0x000fe2000480706a */
[C---:B------:R-:W-:Y:S01]  /*7770*/  FFMA R10, R41.reuse, R51, R10 ;  /* 0x00000033290a7223 */ /* 0x040fe2000000000a */
[C---:B------:R-:W-:Y:S01]  /*7780*/  FFMA R15, R41.reuse, R52, R15 ;  /* 0x00000034290f7223 */ /* 0x040fe2000000000f */
[C---:B------:R-:W-:Y:S01]  /*7790*/  FFMA R12, R41.reuse, R53, R12 ;  /* 0x00000035290c7223 */ /* 0x040fe2000000000c */
[C---:B------:R-:W-:Y:S01]  /*77a0*/  FFMA R13, R41.reuse, R54, R13 ;  /* 0x00000036290d7223 */ /* 0x040fe2000000000d */
[----:B------:R-:W-:Y:S02]  /*77b0*/  HADD2.F32 R56, -RZ, R56.H1_H1 ;  /* 0x30000038ff387230 */ /* 0x000fe40000004100 */
[C---:B------:R-:W-:Y:S01]  /*77c0*/  FMUL R14, R38.reuse, R18 ;  /* 0x00000012260e7220 */ /* 0x040fe20000400000 */
[C---:B------:R-:W-:Y:S01]  /*77d0*/  FMUL R19, R38.reuse, R19 ;  /* 0x0000001326137220 */ /* 0x040fe20000400000 */
[--C-:B------:R-:W-:Y:S02]  /*77e0*/  HADD2.F32 R59, -RZ, R60.reuse.H0_H0 ;  /* 0x2000003cff3b7230 */ /* 0x100fe40000004100 */
[C---:B------:R-:W-:Y:S01]  /*77f0*/  FMUL R18, R38.reuse, R22 ;  /* 0x0000001626127220 */ /* 0x040fe20000400000 */
[C---:B------:R-:W-:Y:S01]  /*7800*/  FFMA R14, R41.reuse, R55, R14 ;  /* 0x00000037290e7223 */ /* 0x040fe2000000000e */
[----:B------:R-:W-:Y:S02]  /*7810*/  HADD2.F32 R60, -RZ, R60.H1_H1 ;  /* 0x3000003cff3c7230 */ /* 0x000fe40000004100 */
        /* <DEDUP_REMOVED lines=8> */
[C---:B------:R-:W-:Y:S01]  /*78a0*/  FFMA R23, R41.reuse, R60, R23 ;  /* 0x0000003c29177223 */ /* 0x040fe20000000017 */
[C---:B------:R-:W-:Y:S01]  /*78b0*/  FMUL R27, R38.reuse, R27 ;  /* 0x0000001b261b7220 */ /* 0x040fe20000400000 */
[C---:B------:R-:W-:Y:S01]  /*78c0*/  FFMA R20, R41.reuse, R61, R20 ;  /* 0x0000003d29147223 */ /* 0x040fe20000000014 */
[C---:B------:R-:W-:Y:S01]  /*78d0*/  FFMA R21, R41.reuse, R62, R21 ;  /* 0x0000003e29157223 */ /* 0x040fe20000000015 */
[--C-:B------:R-:W-:Y:S02]  /*78e0*/  HADD2.F32 R67, -RZ, R68.reuse.H0_H0 ;  /* 0x20000044ff437230 */ /* 0x100fe40000004100 */
[----:B------:R-:W-:Y:S01]  /*78f0*/  FFMA R22, R41, R63, R22 ;  /* 0x0000003f29167223 */ /* 0x000fe20000000016 */
[----:B------:R-:W-:Y:S02]  /*7900*/  HADD2.F32 R68, -RZ, R68.H1_H1 ;  /* 0x30000044ff447230 */ /* 0x000fe40000004100 */
[C---:B------:R-:W-:Y:S01]  /*7910*/  FMUL R26, R38.reuse, R30 ;  /* 0x0000001e261a7220 */ /* 0x040fe20000400000 */
[----:B------:R-:W-:Y:S01]  /*7920*/  F2FP.SATFINITE.E4M3.F32.PACK_AB_MERGE_C R107, R15, R10, RZ ;  /* 0x0000000a0f6b723e */ /* 0x000fe200048070ff */
        /* <DEDUP_REMOVED lines=8> */
[----:B------:R-:W-:Y:S01]  /*79b0*/  F2FP.SATFINITE.E4M3.F32.PACK_AB_MERGE_C R106, R9, R8, R107 ;  /* 0x00000008096a723e */ /* 0x000fe2000480706b */
[----:B------:R-:W-:Y:S01]  /*79c0*/  FFMA R31, R41, R68, R31 ;  /* 0x00000044291f7223 */ /* 0x000fe2000000001f */
[----:B------:R-:W-:Y:S01]  /*79d0*/  FMUL R35, R38, R35 ;  /* 0x0000002326237220 */ /* 0x000fe20000400000 */
[----:B------:R-:W-:Y:S01]  /*79e0*/  F2FP.SATFINITE.E4M3.F32.PACK_AB_MERGE_C R107, R19, R14, RZ ;  /* 0x0000000e136b723e */ /* 0x000fe200048070ff */
[C---:B------:R-:W-:Y:S01]  /*79f0*/  FFMA R28, R41.reuse, R69, R28 ;  /* 0x00000045291c7223 */ /* 0x040fe2000000001c */
[C---:B------:R-:W-:Y:S01]  /*7a00*/  FFMA R29, R41.reuse, R70, R29 ;  /* 0x00000046291d7223 */ /* 0x040fe2000000001d */
[C---:B------:R-:W-:Y:S01]  /*7a10*/  FFMA R30, R41.reuse, R43, R30 ;  /* 0x0000002b291e7223 */ /* 0x040fe2000000001e */
[----:B------:R-:W-:Y:S01]  /*7a20*/  FFMA R35, R41, R40, R35 ;  /* 0x0000002829237223 */ /* 0x000fe20000000023 */
        /* <DEDUP_REMOVED lines=21> */
[----:B------:R-:W-:Y:S02]  /*7b80*/  UIADD3 UR4, UP0, UPT, UR62, 0x680, URZ ;  /* 0x000006803e047890 */ /* 0x000fe4000ff1e0ff */
[----:B------:R-:W-:Y:S02]  /*7b90*/  UIADD3 UR9, UPT, UPT, UR49, 0x40, URZ ;  /* 0x0000004031097890 */ /* 0x000fe4000fffe0ff */
[----:B------:R-:W-:Y:S02]  /*7ba0*/  UIADD3 UR8, UPT, UPT, UR44, 0x5200, URZ ;  /* 0x000052002c087890 */ /* 0x000fe4000fffe0ff */
[----:B------:R-:W-:Y:S01]  /*7bb0*/  UIADD3.X UR5, UPT, UPT, URZ, UR63, URZ, UP0, !UPT ;  /* 0x0000003fff057290 */ /* 0x000fe200087fe4ff */
[----:B------:R-:W-:Y:S01]  /*7bc0*/  UMOV UR10, UR50 ;  /* 0x00000032000a7c82 */ /* 0x000fe20008000000 */
[----:B------:R-:W-:Y:S07]  /*7bd0*/  UMOV UR11, UR36 ;  /* 0x00000024000b7c82 */ /* 0x000fee0008000000 */
[----:B------:R2:W-:Y:S01]  /*7be0*/  UTMASTG.3D [UR8], [UR4] ;  /* 0x00000008040073b5 */ /* 0x0005e20008010000 */
[----:B------:R0:W-:Y:S01]  /*7bf0*/  UTMACMDFLUSH ;  /* 0x00000000000079b7 */ /* 0x0001e20000000000 */
[----:B--2---:R-:W-:Y:S04]  /*7c00*/  DEPBAR.LE SB0, 0x1 ;  /* 0x000080400000791a */ /* 0x004fe80000000000 */
.L_x_115:
[----:B------:R-:W-:Y:S05]  /*7c10*/  BSYNC.RECONVERGENT B0 ;  /* 0x0000000000007941 */ /* 0x000fea0003800200 */
.L_x_114:
        /* <DEDUP_REMOVED lines=16> */
.L_x_119:
[----:B------:R-:W-:Y:S05]  /*7d20*/  BSYNC B0 ;  /* 0x0000000000007941 */ /* 0x000fea0003800000 */
.L_x_118:
        /* <DEDUP_REMOVED lines=17> */
.L_x_117:
[----:B------:R-:W-:Y:S05]  /*7e40*/  BSYNC B1 ;  /* 0x0000000000017941 */ /* 0x000fea0003800000 */
.L_x_116:
        /* <DEDUP_REMOVED lines=21> */
.L_x_121:
        /* <DEDUP_REMOVED lines=18> */
[----:B------:R-:W-:Y:S01]  /*80c0*/  ISETP.NE.AND P6, PT, R102, RZ, PT ;  /* 0x000000ff6600720c */ /* 0x000fe20003fc5270 */
[--C-:B------:R-:W-:Y:S01]  /*80d0*/  HADD2.F32 R49, -RZ, R50.reuse.H0_H0 ;  /* 0x20000032ff317230 */ /* 0x100fe20000004100 */
[----:B----4-:R-:W-:Y:S01]  /*80e0*/  F2FP.F16.E4M3.UNPACK_B R58, R76 ;  /* 0x0000004cff3a723e */ /* 0x010fe200020006ff */
[----:B------:R-:W-:Y:S01]  /*80f0*/  HADD2.F32 R50, -RZ, R50.H1_H1 ;  /* 0x30000032ff327230 */ /* 0x000fe20000004100 */
[----:B------:R-:W-:Y:S01]  /*8100*/  F2FP.F16.E4M3.UNPACK_B R62, R77 ;  /* 0x0000004dff3e723e */ /* 0x000fe200020006ff */
[--C-:B------:R-:W-:Y:S01]  /*8110*/  HADD2.F32 R53, -RZ, R54.reuse.H0_H0 ;  /* 0x20000036ff357230 */ /* 0x100fe20000004100 */
[----:B------:R-:W-:Y:S01]  /*8120*/  F2FP.F16.E4M3.UNPACK_B R66, R78 ;  /* 0x0000004eff42723e */ /* 0x000fe200020006ff */
[----:B------:R-:W-:Y:S01]  /*8130*/  HADD2.F32 R54, -RZ, R54.H1_H1 ;  /* 0x30000036ff367230 */ /* 0x000fe20000004100 */
[----:B------:R-:W-:Y:S01]  /*8140*/  F2FP.F16.E4M3.UNPACK_B R70, R79 ;  /* 0x0000004fff46723e */ /* 0x000fe200020006ff */
[--C-:B------:R-:W-:Y:S01]  /*8150*/  HADD2.F32 R57, -RZ, R58.reuse.H0_H0 ;  /* 0x2000003aff397230 */ /* 0x100fe20000004100 */
[----:B------:R-:W-:Y:S01]  /*8160*/  F2FP.F16.E4M3.UNPACK_B R56, R75.H1 ;  /* 0x0000004bff38723e */ /* 0x000fe200030006ff */
[----:B------:R-:W-:Y:S01]  /*8170*/  HADD2.F32 R58, -RZ, R58.H1_H1 ;  /* 0x3000003aff3a7230 */ /* 0x000fe20000004100 */
[----:B------:R-:W-:Y:S01]  /*8180*/  F2FP.F16.E4M3.UNPACK_B R60, R76.H1 ;  /* 0x0000004cff3c723e */ /* 0x000fe200030006ff */
[--C-:B------:R-:W-:Y:S01]  /*8190*/  HADD2.F32 R61, -RZ, R62.reuse.H0_H0 ;  /* 0x2000003eff3d7230 */ /* 0x100fe20000004100 */
[----:B------:R-:W-:Y:S01]  /*81a0*/  F2FP.F16.E4M3.UNPACK_B R64, R77.H1 ;  /* 0x0000004dff40723e */ /* 0x000fe200030006ff */
[----:B------:R-:W-:Y:S01]  /*81b0*/  HADD2.F32 R62, -RZ, R62.H1_H1 ;  /* 0x3000003eff3e7230 */ /* 0x000fe20000004100 */
[----:B------:R-:W-:Y:S01]  /*81c0*/  F2FP.F16.E4M3.UNPACK_B R68, R78.H1 ;  /* 0x0000004eff44723e */ /* 0x000fe200030006ff */
        /* <DEDUP_REMOVED lines=112> */
[----:B------:R-:W-:Y:S02]  /*88d0*/  UIADD3 UR4, UPT, UPT, UR44, 0x4200, URZ ;  /* 0x000042002c047890 */ /* 0x000fe4000fffe0ff */
[----:B------:R-:W-:Y:S01]  /*88e0*/  UIADD3 UR9, UPT, UPT, UR49, 0x80, URZ ;  /* 0x0000008031097890 */ /* 0x000fe2000fffe0ff */
[----:B------:R-:W-:Y:S01]  /*88f0*/  UMOV UR10, UR50 ;  /* 0x00000032000a7c82 */ /* 0x000fe20008000000 */
[----:B------:R-:W-:Y:S02]  /*8900*/  UMOV UR11, UR36 ;  /* 0x00000024000b7c82 */ /* 0x000fe40008000000 */
        /* <DEDUP_REMOVED lines=8> */
.L_x_123:
[----:B------:R-:W-:Y:S05]  /*8990*/  BSYNC.RECONVERGENT B0 ;  /* 0x0000000000007941 */ /* 0x000fea0003800200 */
.L_x_122:
        /* <DEDUP_REMOVED lines=16> */
.L_x_127:
[----:B------:R-:W-:Y:S05]  /*8aa0*/  BSYNC B0 ;  /* 0x0000000000007941 */ /* 0x000fea0003800000 */
.L_x_126:
        /* <DEDUP_REMOVED lines=17> */
.L_x_125:
[----:B------:R-:W-:Y:S05]  /*8bc0*/  BSYNC B1 ;  /* 0x0000000000017941 */ /* 0x000fea0003800000 */
.L_x_124:
        /* <DEDUP_REMOVED lines=21> */
.L_x_129:
[----:B------:R-:W-:Y:S01]  /*8d20*/  ISETP.NE.AND P0, PT, R97, RZ, PT ;  /* 0x000000ff6100720c */ /* 0x000fe20003f05270 */
[----:B------:R-:W-:Y:S05]  /*8d30*/  WARPSYNC.ALL ;  /* 0x0000000000007948 */ /* 0x000fea0003800000 */
[----:B------:R-:W-:Y:S01]  /*8d40*/  R2UR UR4, R39 ;  /* 0x00000000270472ca */ /* 0x000fe200000e0000 */
[----:B------:R-:W2:Y:S01]  /*8d50*/  S2UR UR6, SR_CgaCtaId ;  /* 0x00000000000679c3 */ /* 0x000ea20000008800 */
[-C--:B------:R-:W-:Y:S01]  /*8d60*/  F2FP.F16.E4M3.UNPACK_B R42, R72.reuse ;  /* 0x00000048ff2a723e */ /* 0x080fe200020006ff */
[----:B------:R-:W-:Y:S01]  /*8d70*/  BSSY.RECONVERGENT B0, `(.L_x_130) ;  /* 0x000009b000007945 */ /* 0x000fe20003800200 */
[----:B------:R-:W-:Y:S02]  /*8d80*/  F2FP.F16.E4M3.UNPACK_B R72, R72.H1 ;  /* 0x00000048ff48723e */ /* 0x000fe400030006ff */
[-C--:B------:R-:W-:Y:S01]  /*8d90*/  F2FP.F16.E4M3.UNPACK_B R46, R73.reuse ;  /* 0x00000049ff2e723e */ /* 0x080fe200020006ff */
[--C-:B------:R-:W-:Y:S01]  /*8da0*/  HADD2.F32 R40, -RZ, R42.reuse.H0_H0 ;  /* 0x2000002aff287230 */ /* 0x100fe20000004100 */
[----:B------:R-:W-:Y:S01]  /*8db0*/  F2FP.F16.E4M3.UNPACK_B R73, R73.H1 ;  /* 0x00000049ff49723e */ /* 0x000fe200030006ff */
[----:B------:R-:W-:Y:S01]  /*8dc0*/  HADD2.F32 R42, -RZ, R42.H1_H1 ;  /* 0x3000002aff2a7230 */ /* 0x000fe20000004100 */
[-C--:B------:R-:W-:Y:S01]  /*8dd0*/  F2FP.F16.E4M3.UNPACK_B R50, R74.reuse ;  /* 0x0000004aff32723e */ /* 0x080fe200020006ff */
[----:B------:R-:W-:Y:S01]  /*8de0*/  HADD2.F32 R43, -RZ, R72.H0_H0 ;  /* 0x20000048ff2b7230 */ /* 0x000fe20000004100 */
[----:B------:R-:W-:Y:S01]  /*8df0*/  F2FP.F16.E4M3.UNPACK_B R74, R74.H1 ;  /* 0x0000004aff4a723e */ /* 0x000fe200030006ff */
[----:B------:R-:W-:Y:S01]  /*8e00*/  LDTM.16dp32bit_t0_t15.x32 R4, tmem[UR4+0xc0] ;  /* 0x0000c004000479ee */ /* 0x000fe20008a80000 */
[----:B------:R-:W3:Y:S01]  /*8e10*/  LDTM.16dp32bit_t16_t31.x32 R4, tmem[UR4+0xe0] ;  /* 0x0000e004000479ee */ /* 0x000ee20008aa0000 */
[----:B------:R-:W-:Y:S01]  /*8e20*/  NOP ;  /* 0x0000000000007918 */ /* 0x000fe20000000000 */
[--C-:B------:R-:W-:Y:S01]  /*8e30*/  HADD2.F32 R45, -RZ, R46.reuse.H0_H0 ;  /* 0x2000002eff2d7230 */ /* 0x100fe20000004100 */
[----:B------:R-:W-:Y:S01]  /*8e40*/  R2UR UR5, R71 ;  /* 0x00000000470572ca */ /* 0x000fe200000e0000 */
[----:B------:R-:W-:Y:S01]  /*8e50*/  HADD2.F32 R46, -RZ, R46.H1_H1 ;  /* 0x3000002eff2e7230 */ /* 0x000fe20000004100 */
[----:B------:R-:W-:Y:S01]  /*8e60*/  F2FP.F16.E4M3.UNPACK_B R54, R75 ;  /* 0x0000004bff36723e */ /* 0x000fe200020006ff */
        /* <DEDUP_REMOVED lines=10> */
[----:B------:R-:W-:Y:S01]  /*8f10*/  UIADD3 UR4, UPT, UPT, UR5, 0xe0, URZ ;  /* 0x000000e005047890 */ /* 0x000fe2000fffe0ff */
[----:B------:R-:W-:Y:S01]  /*8f20*/  HADD2.F32 R59, -RZ, R58.H1_H1 ;  /* 0x3000003aff3b7230 */ /* 0x000fe20000004100 */
[----:B------:R-:W-:Y:S01]  /*8f30*/  F2FP.F16.E4M3.UNPACK_B R76, R76.H1 ;  /* 0x0000004cff4c723e */ /* 0x000fe200030006ff */
[--C-:B------:R-:W-:Y:S01]  /*8f40*/  HADD2.F32 R60, -RZ, R62.reuse.H0_H0 ;  /* 0x2000003eff3c7230 */ /* 0x100fe20000004100 */
[----:B------:R-:W-:Y:S01]  /*8f50*/  F2FP.F16.E4M3.UNPACK_B R77, R77.H1 ;  /* 0x0000004dff4d723e */ /* 0x000fe200030006ff */
[----:B------:R-:W-:Y:S01]  /*8f60*/  HADD2.F32 R63, -RZ, R62.H1_H1 ;  /* 0x3000003eff3f7230 */ /* 0x000fe20000004100 */
[----:B------:R-:W-:Y:S01]  /*8f70*/  F2FP.F16.E4M3.UNPACK_B R78, R78.H1 ;  /* 0x0000004eff4e723e */ /* 0x000fe200030006ff */
[--C-:B------:R-:W-:Y:S01]  /*8f80*/  HADD2.F32 R64, -RZ, R66.reuse.H0_H0 ;  /* 0x20000042ff407230 */ /* 0x100fe20000004100 */
[----:B--2---:R-:W-:Y:S01]  /*8f90*/  UPRMT UR4, UR6, 0x654, UR4 ;  /* 0x0000065406047896 */ /* 0x004fe20008000004 */
        /* <DEDUP_REMOVED lines=8> */
[----:B------:R-:W-:Y:S01]  /*9020*/  SYNCS.ARRIVE.TRANS64.RED.A1T0 RZ, [UR4], RZ ;  /* 0x000000ffffff79a7 */ /* 0x000fe20008100404 */
[C---:B------:R-:W-:Y:S01]  /*9030*/  FMUL R16, R38.reuse, R16 ;  /* 0x0000001026107220 */ /* 0x040fe20000400000 */
[C---:B------:R-:W-:Y:S01]  /*9040*/  FMUL R17, R38.reuse, R17 ;  /* 0x0000001126117220 */ /* 0x040fe20000400000 */
[C---:B------:R-:W-:Y:S01]  /*9050*/  FMUL R0, R38.reuse, R20 ;  /* 0x0000001426007220 */ /* 0x040fe20000400000 */
[C---:B------:R-:W-:Y:S01]  /*9060*/  FMUL R2, R38.reuse, R21 ;  /* 0x0000001526027220 */ /* 0x040fe20000400000 */
[C---:B------:R-:W-:Y:S01]  /*9070*/  FMUL R20, R38.reuse, R25 ;  /* 0x0000001926147220 */ /* 0x040fe20000400000 */
[----:B------:R-:W-:Y:S02]  /*9080*/  HADD2.F32 R67, -RZ, R66.H1_H1 ;  /* 0x30000042ff437230 */ /* 0x000fe40000004100 */
[C---:B------:R-:W-:Y:S01]  /*9090*/  FMUL R6, R38.reuse, R6 ;  /* 0x0000000626067220 */ /* 0x040fe20000400000 */
[----:B------:R-:W-:Y:S02]  /*90a0*/  HADD2.F32 R44, -RZ, R72.H1_H1 ;  /* 0x30000048ff2c7230 */ /* 0x000fe40000004100 */
[C---:B------:R-:W-:Y:S01]  /*90b0*/  FMUL R7, R38.reuse, R7 ;  /* 0x0000000726077220 */ /* 0x040fe20000400000 */
[--C-:B------:R-:W-:Y:S02]  /*90c0*/  HADD2.F32 R47, -RZ, R73.reuse.H0_H0 ;  /* 0x20000049ff2f7230 */ /* 0x100fe40000004100 */
[C---:B------:R-:W-:Y:S01]  /*90d0*/  FFMA R6, R41.reuse, R43, R6 ;  /* 0x0000002b29067223 */ /* 0x040fe20000000006 */
[--C-:B------:R-:W-:Y:S02]  /*90e0*/  HADD2.F32 R40, -RZ, R68.reuse.H0_H0 ;  /* 0x20000044ff287230 */ /* 0x100fe40000004100 */
[C---:B------:R-:W-:Y:S01]  /*90f0*/  FFMA R7, R41.reuse, R44, R7 ;  /* 0x0000002c29077223 */ /* 0x040fe20000000007 */
[C---:B------:R-:W-:Y:S01]  /*9100*/  FFMA R8, R41.reuse, R45, R8 ;  /* 0x0000002d29087223 */ /* 0x040fe20000000008 */
[----:B------:R-:W-:Y:S01]  /*9110*/  FFMA R9, R41, R46, R9 ;  /* 0x0000002e29097223 */ /* 0x000fe20000000009 */
[----:B------:R-:W-:Y:S02]  /*9120*/  HADD2.F32 R43, -RZ, R68.H1_H1 ;  /* 0x30000044ff2b7230 */ /* 0x000fe40000004100 */
[C---:B------:R-:W-:Y:S01]  /*9130*/  FMUL R10, R38.reuse, R10 ;  /* 0x0000000a260a7220 */ /* 0x040fe20000400000 */
[----:B------:R-:W-:Y:S01]  /*9140*/  HADD2.F32 R48, -RZ, R73.H1_H1 ;  /* 0x30000049ff307230 */ /* 0x000fe20000004100 */
[----:B------:R-:W-:Y:S01]  /*9150*/  F2FP.SATFINITE.E4M3.F32.PACK_AB_MERGE_C R100, R7, R6, RZ ;  /* 0x000000060764723e */ /* 0x000fe200048070ff */
[C---:B------:R-:W-:Y:S01]  /*9160*/  FMUL R7, R38.reuse, R24 ;  /* 0x0000001826077220 */ /* 0x040fe20000400000 */
[----:B------:R-:W-:Y:S01]  /*9170*/  FFMA R10, R41, R47, R10 ;  /* 0x0000002f290a7223 */ /* 0x000fe2000000000a */
[C---:B------:R-:W-:Y:S01]  /*9180*/  FMUL R24, R38.reuse, R29 ;  /* 0x0000001d26187220 */ /* 0x040fe20000400000 */
[----:B------:R-:W-:Y:S01]  /*9190*/  F2FP.SATFINITE.E4M3.F32.PACK_AB_MERGE_C R100, R5, R4, R100 ;  /* 0x000000040564723e */ /* 0x000fe20004807064 */
[C---:B------:R-:W-:Y:S01]  /*91a0*/  FMUL R11, R38.reuse, R11 ;  /* 0x0000000b260b7220 */ /* 0x040fe20000400000 */
[--C-:B------:R-:W-:Y:S02]  /*91b0*/  HADD2.F32 R51, -RZ, R74.reuse.H0_H0 ;  /* 0x2000004aff337230 */ /* 0x100fe40000004100 */
[C---:B------:R-:W-:Y:S01]  /*91c0*/  FMUL R14, R38.reuse, R14 ;  /* 0x0000000e260e7220 */ /* 0x040fe20000400000 */
[----:B------:R-:W-:Y:S02]  /*91d0*/  HADD2.F32 R52, -RZ, R74.H1_H1 ;  /* 0x3000004aff347230 */ /* 0x000fe40000004100 */
[C---:B------:R-:W-:Y:S01]  /*91e0*/  FFMA R11, R41.reuse, R48, R11 ;  /* 0x00000030290b7223 */ /* 0x040fe2000000000b */
[C---:B------:R-:W-:Y:S01]  /*91f0*/  FFMA R12, R41.reuse, R49, R12 ;  /* 0x00000031290c7223 */ /* 0x040fe2000000000c */
[C---:B------:R-:W-:Y:S01]  /*9200*/  FFMA R13, R41.reuse, R50, R13 ;  /* 0x00000032290d7223 */ /* 0x040fe2000000000d */
[----:B------:R-:W-:Y:S01]  /*9210*/  FFMA R14, R41, R51, R14 ;  /* 0x00000033290e7223 */ /* 0x000fe2000000000e */
[C---:B------:R-:W-:Y:S01]  /*9220*/  FMUL R15, R38.reuse, R15 ;  /* 0x0000000f260f7220 */ /* 0x040fe20000400000 */
[--C-:B------:R-:W-:Y:S01]  /*9230*/  HADD2.F32 R55, -RZ, R75.reuse.H0_H0 ;  /* 0x2000004bff377230 */ /* 0x100fe20000004100 */
[----:B------:R-:W-:Y:S01]  /*9240*/  F2FP.SATFINITE.E4M3.F32.PACK_AB_MERGE_C R101, R11, R10, RZ ;  /* 0x0000000a0b65723e */ /* 0x000fe200048070ff */
[----:B------:R-:W-:Y:S02]  /*9250*/  HADD2.F32 R56, -RZ, R75.H1_H1 ;  /* 0x3000004bff387230 */ /* 0x000fe40000004100 */
[C---:B------:R-:W-:Y:S01]  /*9260*/  FFMA R15, R41.reuse, R52, R15 ;  /* 0x00000034290f7223 */ /* 0x040fe2000000000f */
[----:B------:R-:W-:Y:S01]  /*9270*/  FFMA R16, R41, R53, R16 ;  /* 0x0000003529107223 */ /* 0x000fe20000000010 */
[----:B------:R-:W-:Y:S01]  /*9280*/  F2FP.SATFINITE.E4M3.F32.PACK_AB_MERGE_C R101, R9, R8, R101 ;  /* 0x000000080965723e */ /* 0x000fe20004807065 */
[----:B------:R-:W-:Y:S01]  /*9290*/  FFMA R17, R41, R54, R17 ;  /* 0x0000003629117223 */ /* 0x000fe20000000011 */
[C---:B------:R-:W-:Y:S01]  /*92a0*/  FMUL R18, R38.reuse, R18 ;  /* 0x0000001226127220 */ /* 0x040fe20000400000 */
[----:B------:R-:W-:Y:S01]  /*92b0*/  F2FP.SATFINITE.E4M3.F32.PACK_AB_MERGE_C R102, R15, R14, RZ ;  /* 0x0000000e0f66723e */ /* 0x000fe200048070ff */
[C---:B------:R-:W-:Y:S01]  /*92c0*/  FMUL R19, R38.reuse, R19 ;  /* 0x0000001326137220 */ /* 0x040fe20000400000 */
[--C-:B------:R-:W-:Y:S02]  /*92d0*/  HADD2.F32 R58, -RZ, R76.reuse.H0_H0 ;  /* 0x2000004cff3a7230 */ /* 0x100fe40000004100 */
[----:B------:R-:W-:Y:S01]  /*92e0*/  FFMA R18, R41, R55, R18 ;  /* 0x0000003729127223 */ /* 0x000fe20000000012 */
[----:B------:R-:W-:Y:S01]  /*92f0*/  F2FP.SATFINITE.E4M3.F32.PACK_AB_MERGE_C R102, R13, R12, R102 ;  /* 0x0000000c0d66723e */ /* 0x000fe20004807066 */
[C---:B------:R-:W-:Y:S01]  /*9300*/  FFMA R19, R41.reuse, R56, R19 ;  /* 0x0000003829137223 */ /* 0x040fe20000000013 */
[----:B------:R-:W-:Y:S02]  /*9310*/  HADD2.F32 R61, -RZ, R76.H1_H1 ;  /* 0x3000004cff3d7230 */ /* 0x000fe40000004100 */
[C---:B------:R-:W-:Y:S01]  /*9320*/  FMUL R3, R38.reuse, R22 ;  /* 0x0000001626037220 */ /* 0x040fe20000400000 */
        /* <DEDUP_REMOVED lines=10> */
[C---:B------:R-:W-:Y:S01]  /*93d0*/  FMUL R23, R38.reuse, R28 ;  /* 0x0000001c26177220 */ /* 0x040fe20000400000 */
[----:B------:R-:W-:Y:S01]  /*93e0*/  F2FP.F16.E4M3.UNPACK_B R79, R79.H1 ;  /* 0x0000004fff4f723e */ /* 0x000fe200030006ff */
        /* <DEDUP_REMOVED lines=9> */
[C---:B------:R-:W-:Y:S01]  /*9480*/  FFMA R24, R41.reuse, R67, R24 ;  /* 0x0000004329187223 */ /* 0x040fe20000000018 */
[C---:B------:R-:W-:Y:S01]  /*9490*/  FMUL R28, R38.reuse, R33 ;  /* 0x00000021261c7220 */ /* 0x040fe20000400000 */
[--C-:B------:R-:W-:Y:S02]  /*94a0*/  HADD2.F32 R42, -RZ, R79.reuse.H0_H0 ;  /* 0x2000004fff2a7230 */ /* 0x100fe40000004100 */
[C---:B------:R-:W-:Y:S01]  /*94b0*/  FFMA R25, R41.reuse, R66, R25 ;  /* 0x0000004229197223 */ /* 0x040fe20000000019 */
[----:B------:R-:W-:Y:S02]  /*94c0*/  HADD2.F32 R71, -RZ, R79.H1_H1 ;  /* 0x3000004fff477230 */ /* 0x000fe40000004100 */
[C---:B------:R-:W-:Y:S01]  /*94d0*/  FMUL R29, R38.reuse, R34 ;  /* 0x00000022261d7220 */ /* 0x040fe20000400000 */
        /* <DEDUP_REMOVED lines=9> */
[----:B-1----:R-:W-:Y:S01]  /*9570*/  F2FP.SATFINITE.E4M3.F32.PACK_AB_MERGE_C R105, R22, R21, RZ ;  /* 0x000000151669723e */ /* 0x002fe200048070ff */
[----:B------:R1:W-:Y:S01]  /*9580*/  STS.128 [R84+UR44+0x5200], R100 ;  /* 0x0052006454007988 */ /* 0x0003e20008000c2c */
[----:B------:R-:W-:Y:S02]  /*9590*/  F2FP.SATFINITE.E4M3.F32.PACK_AB_MERGE_C R64, R26, R25, RZ ;  /* 0x000000191a40723e */ /* 0x000fe400048070ff */
[----:B------:R-:W-:Y:S02]  /*95a0*/  F2FP.SATFINITE.E4M3.F32.PACK_AB_MERGE_C R67, R30, R29, RZ ;  /* 0x0000001d1e43723e */ /* 0x000fe400048070ff */
[----:B------:R-:W-:Y:S02]  /*95b0*/  F2FP.SATFINITE.E4M3.F32.PACK_AB_MERGE_C R104, R2, R0, R3 ;  /* 0x000000000268723e */ /* 0x000fe40004807003 */
[----:B------:R-:W-:Y:S02]  /*95c0*/  F2FP.SATFINITE.E4M3.F32.PACK_AB_MERGE_C R105, R20, R7, R105 ;  /* 0x000000071469723e */ /* 0x000fe40004807069 */
[----:B------:R-:W-:Y:S02]  /*95d0*/  F2FP.SATFINITE.E4M3.F32.PACK_AB_MERGE_C R106, R24, R23, R64 ;  /* 0x00000017186a723e */ /* 0x000fe40004807040 */
[----:B------:R-:W-:Y:S02]  /*95e0*/  F2FP.SATFINITE.E4M3.F32.PACK_AB_MERGE_C R107, R28, R27, R67 ;  /* 0x0000001b1c6b723e */ /* 0x000fe40004807043 */
[----:B------:R-:W-:Y:S03]  /*95f0*/  IADD3 R36, PT, PT, R36, 0x1, RZ ;  /* 0x0000000124247810 */ /* 0x000fe60007ffe0ff */
        /* <DEDUP_REMOVED lines=18> */
.L_x_131:
[----:B------:R-:W-:Y:S05]  /*9720*/  BSYNC.RECONVERGENT B0 ;  /* 0x0000000000007941 */ /* 0x000fea0003800200 */
.L_x_130:
[----:B------:R-:W-:Y:S01]  /*9730*/  R2UR UR4, R87 ;  /* 0x00000000570472ca */ /* 0x000fe200000e0000 */
[----:B------:R-:W-:Y:S01]  /*9740*/  BAR.SYNC.DEFER_BLOCKING 0x1, 0x80 ;  /* 0x0042000000007b1d */ /* 0x000fe20000010000 */
[C---:B------:R-:W-:Y:S01]  /*9750*/  ISETP.NE.AND P0, PT, R89.reuse, 0x2, PT ;  /* 0x000000025900780c */ /* 0x040fe20003f05270 */
[----:B------:R-:W-:Y:S01]  /*9760*/  UISETP.NE.AND UP0, UPT, UR45, URZ, UPT ;  /* 0x000000ff2d00728c */ /* 0x000fe2000bf05270 */
[----:B------:R-:W-:Y:S01]  /*9770*/  ISETP.NE.AND P1, PT, R36, 0x4, PT ;  /* 0x000000042400780c */ /* 0x000fe20003f25270 */
[----:B------:R-:W-:Y:S01]  /*9780*/  UIADD3 UR31, UPT, UPT, UR37, UR59, URZ ;  /* 0x0000003b251f7290 */ /* 0x000fe2000fffe0ff */
[----:B------:R-:W-:Y:S02]  /*9790*/  SEL R5, RZ, 0x1, P0 ;  /* 0x00000001ff057807 */ /* 0x000fe40000000000 */
[----:B------:R-:W-:Y:S02]  /*97a0*/  SEL R3, RZ, 0x1, P1 ;  /* 0x00000001ff037807 */ /* 0x000fe40000800000 */
[----:B------:R-:W-:Y:S02]  /*97b0*/  LOP3.LUT R92, R92, R5, RZ, 0x3c, !PT ;  /* 0x000000055c5c7212 */ /* 0x000fe400078e3cff */
[----:B------:R-:W-:Y:S01]  /*97c0*/  LOP3.LUT R94, R94, R3, RZ, 0x3c, !PT ;  /* 0x000000035e5e7212 */ /* 0x000fe200078e3cff */
[----:B------:R-:W-:Y:S01]  /*97d0*/  UIADD3 UR30, UPT, UPT, UR38, UR4, URZ ;  /* 0x00000004261e7290 */ /* 0x000fe2000fffe0ff */
[----:B------:R-:W-:Y:S02]  /*97e0*/  SEL R89, R89, RZ, P0 ;  /* 0x000000ff59597207 */ /* 0x000fe40000000000 */
[----:B------:R-:W-:Y:S01]  /*97f0*/  SEL R36, R36, RZ, P1 ;  /* 0x000000ff24247207 */ /* 0x000fe20000800000 */
[----:B------:R-:W-:Y:S01]  /*9800*/  UMOV UR36, UR58 ;  /* 0x0000003a00247c82 */ /* 0x000fe20008000000 */
[----:B------:R-:W-:Y:S07]  /*9810*/  BRA.U UP0, `(.L_x_132) ;  /* 0xffffffb900e07547 */ /* 0x000fee000b83ffff */
[----:B------:R-:W-:Y:S05]  /*9820*/  EXIT ;  /* 0x000000000000794d */ /* 0x000fea0003800000 */
.L_x_24:
[----:B-1----:R1:W3:Y:S02]  /*9830*/  SYNCS.PHASECHK.TRANS64.TRYWAIT P0, [R0+URZ+0x110], R3 ;  /* 0x00011003000075a7 */ /* 0x0022e400080011ff */
[----:B---3--:R-:W-:Y:S05]  /*9840*/  @!P0 NANOSLEEP.SYNCS 0x989680 ;  /* 0x009896800000895d */ /* 0x008fea0003900000 */
[----:B------:R-:W3:Y:S02]  /*9850*/  @!P0 SYNCS.PHASECHK.TRANS64 P0, [R0+URZ+0x110], R3 ;  /* 0x00011003000085a7 */ /* 0x000ee400080010ff */
[----:B---3--:R-:W-:Y:S05]  /*9860*/  @!P0 BRA `(.L_x_24) ;  /* 0xfffffffc00f08947 */ /* 0x008fea000383ffff */
[----:B------:R-:W-:Y:S05]  /*9870*/  BRA `(.L_x_133) ;  /* 0xffffff8000107947 */ /* 0x000fea000383ffff */
.L_x_27:
[----:B-1----:R-:W-:-:S07]  /*9880*/  MOV R0, UR33 ;  /* 0x0000002100007c02 */ /* 0x002fce0008000f00 */
.L_x_134:
[----:B-1----:R1:W3:Y:S02]  /*9890*/  SYNCS.PHASECHK.TRANS64.TRYWAIT P0, [R0+URZ+0x28], R3 ;  /* 0x00002803000075a7 */ /* 0x0022e400080011ff */
[----:B---3--:R-:W-:Y:S05]  /*98a0*/  @!P0 NANOSLEEP.SYNCS 0x989680 ;  /* 0x009896800000895d */ /* 0x008fea0003900000 */
[----:B------:R-:W3:Y:S02]  /*98b0*/  @!P0 SYNCS.PHASECHK.TRANS64 P0, [R0+URZ+0x28], R3 ;  /* 0x00002803000085a7 */ /* 0x000ee400080010ff */
[----:B---3--:R-:W-:Y:S05]  /*98c0*/  @!P0 BRA `(.L_x_134) ;  /* 0xfffffffc00f08947 */ /* 0x008fea000383ffff */
[----:B------:R-:W-:Y:S05]  /*98d0*/  BRA `(.L_x_26) ;  /* 0xffffff8000507947 */ /* 0x000fea000383ffff */
.L_x_34:
[----:B-1----:R-:W-:-:S07]  /*98e0*/  MOV R0, UR9 ;  /* 0x0000000900007c02 */ /* 0x002fce0008000f00 */
.L_x_135:
[----:B-1----:R1:W3:Y:S02]  /*98f0*/  SYNCS.PHASECHK.TRANS64.TRYWAIT P0, [R0+URZ+0x28], R3 ;  /* 0x00002803000075a7 */ /* 0x0022e400080011ff */
[----:B---3--:R-:W-:Y:S05]  /*9900*/  @!P0 NANOSLEEP.SYNCS 0x989680 ;  /* 0x009896800000895d */ /* 0x008fea0003900000 */
[----:B------:R-:W3:Y:S02]  /*9910*/  @!P0 SYNCS.PHASECHK.TRANS64 P0, [R0+URZ+0x28], R3 ;  /* 0x00002803000085a7 */ /* 0x000ee400080010ff */
[----:B---3--:R-:W-:Y:S05]  /*9920*/  @!P0 BRA `(.L_x_135) ;  /* 0xfffffffc00f08947 */ /* 0x008fea000383ffff */
[----:B------:R-:W-:Y:S05]  /*9930*/  BRA `(.L_x_33) ;  /* 0xffffff84000c7947 */ /* 0x000fea000383ffff */
.L_x_39:
[----:B-1----:R1:W3:Y:S02]  /*9940*/  SYNCS.PHASECHK.TRANS64.TRYWAIT P0, [R3+URZ+0xa0], R0 ;  /* 0x0000a000030075a7 */ /* 0x0022e400080011ff */
[----:B---3--:R-:W-:Y:S05]  /*9950*/  @!P0 NANOSLEEP.SYNCS 0x989680 ;  /* 0x009896800000895d */ /* 0x008fea0003900000 */
[----:B------:R-:W3:Y:S02]  /*9960*/  @!P0 SYNCS.PHASECHK.TRANS64 P0, [R3+URZ+0xa0], R0 ;  /* 0x0000a000030085a7 */ /* 0x000ee400080010ff */
[----:B---3--:R-:W-:Y:S05]  /*9970*/  @!P0 BRA `(.L_x_39) ;  /* 0xfffffffc00f08947 */ /* 0x008fea000383ffff */
[----:B------:R-:W-:Y:S05]  /*9980*/  BRA `(.L_x_136) ;  /* 0xffffff8400ac7947 */ /* 0x000fea000383ffff */
.L_x_43:
[----:B-1----:R-:W-:-:S07]  /*9990*/  MOV R0, UR4 ;  /* 0x0000000400007c02 */ /* 0x002fce0008000f00 */
.L_x_137:
[----:B-1----:R1:W3:Y:S02]  /*99a0*/  SYNCS.PHASECHK.TRANS64.TRYWAIT P0, [R0+URZ], R3 ;  /* 0x00000003000075a7 */ /* 0x0022e400080011ff */
[----:B---3--:R-:W-:Y:S05]  /*99b0*/  @!P0 NANOSLEEP.SYNCS 0x989680 ;  /* 0x009896800000895d */ /* 0x008fea0003900000 */
[----:B------:R-:W3:Y:S02]  /*99c0*/  @!P0 SYNCS.PHASECHK.TRANS64 P0, [R0+URZ], R3 ;  /* 0x00000003000085a7 */ /* 0x000ee400080010ff */
[----:B---3--:R-:W-:Y:S05]  /*99d0*/  @!P0 BRA `(.L_x_137) ;  /* 0xfffffffc00f08947 */ /* 0x008fea000383ffff */
[----:B------:R-:W-:Y:S05]  /*99e0*/  BRA `(.L_x_138) ;  /* 0xffffff8c00547947 */ /* 0x000fea000383ffff */
.L_x_44:
[----:B------:R-:W-:-:S07]  /*99f0*/  MOV R0, UR5 ;  /* 0x0000000500007c02 */ /* 0x000fce0008000f00 */
.L_x_139:
[----:B-1----:R1:W3:Y:S02]  /*9a00*/  SYNCS.PHASECHK.TRANS64.TRYWAIT P0, [R0+URZ], R3 ;  /* 0x00000003000075a7 */ /* 0x0022e400080011ff */
[----:B---3--:R-:W-:Y:S05]  /*9a10*/  @!P0 NANOSLEEP.SYNCS 0x989680 ;  /* 0x009896800000895d */ /* 0x008fea0003900000 */
[----:B------:R-:W3:Y:S02]  /*9a20*/  @!P0 SYNCS.PHASECHK.TRANS64 P0, [R0+URZ], R3 ;  /* 0x00000003000085a7 */ /* 0x000ee400080010ff */
[----:B---3--:R-:W-:Y:S05]  /*9a30*/  @!P0 BRA `(.L_x_139) ;  /* 0xfffffffc00f08947 */ /* 0x008fea000383ffff */
[----:B------:R-:W-:Y:S05]  /*9a40*/  BRA `(.L_x_140) ;  /* 0xffffff8c00607947 */ /* 0x000fea000383ffff */
.L_x_45:
[----:B------:R-:W-:-:S07]  /*9a50*/  MOV R0, UR5 ;  /* 0x0000000500007c02 */ /* 0x000fce0008000f00 */
.L_x_141:
[----:B-1----:R1:W3:Y:S02]  /*9a60*/  SYNCS.PHASECHK.TRANS64.TRYWAIT P0, [R0+URZ], R3 ;  /* 0x00000003000075a7 */ /* 0x0022e400080011ff */
[----:B---3--:R-:W-:Y:S05]  /*9a70*/  @!P0 NANOSLEEP.SYNCS 0x989680 ;  /* 0x009896800000895d */ /* 0x008fea0003900000 */
[----:B------:R-:W3:Y:S02]  /*9a80*/  @!P0 SYNCS.PHASECHK.TRANS64 P0, [R0+URZ], R3 ;  /* 0x00000003000085a7 */ /* 0x000ee400080010ff */
[----:B---3--:R-:W-:Y:S05]  /*9a90*/  @!P0 BRA `(.L_x_141) ;  /* 0xfffffffc00f08947 */ /* 0x008fea000383ffff */
[----:B------:R-:W-:Y:S05]  /*9aa0*/  BRA `(.L_x_142) ;  /* 0xffffff8c006c7947 */ /* 0x000fea000383ffff */
.L_x_46:
[----:B------:R-:W-:-:S07]  /*9ab0*/  MOV R0, UR5 ;  /* 0x0000000500007c02 */ /* 0x000fce0008000f00 */
.L_x_143:
[----:B-1----:R1:W3:Y:S02]  /*9ac0*/  SYNCS.PHASECHK.TRANS64.TRYWAIT P0, [R0+URZ], R3 ;  /* 0x00000003000075a7 */ /* 0x0022e400080011ff */
[----:B---3--:R-:W-:Y:S05]  /*9ad0*/  @!P0 NANOSLEEP.SYNCS 0x989680 ;  /* 0x009896800000895d */ /* 0x008fea0003900000 */
[----:B------:R-:W3:Y:S02]  /*9ae0*/  @!P0 SYNCS.PHASECHK.TRANS64 P0, [R0+URZ], R3 ;  /* 0x00000003000085a7 */ /* 0x000ee400080010ff */
[----:B---3--:R-:W-:Y:S05]  /*9af0*/  @!P0 BRA `(.L_x_143) ;  /* 0xfffffffc00f08947 */ /* 0x008fea000383ffff */
[----:B------:R-:W-:Y:S05]  /*9b00*/  BRA `(.L_x_144) ;  /* 0xffffff8c00787947 */ /* 0x000fea000383ffff */
.L_x_49:
[----:B--2---:R2:W3:Y:S02]  /*9b10*/  SYNCS.PHASECHK.TRANS64.TRYWAIT P0, [R2+URZ+0x100], R5 ;  /* 0x00010005020075a7 */ /* 0x0044e400080011ff */
[----:B---3--:R-:W-:Y:S05]  /*9b20*/  @!P0 NANOSLEEP.SYNCS 0x989680 ;  /* 0x009896800000895d */ /* 0x008fea0003900000 */
[----:B------:R-:W3:Y:S02]  /*9b30*/  @!P0 SYNCS.PHASECHK.TRANS64 P0, [R2+URZ+0x100], R5 ;  /* 0x00010005020085a7 */ /* 0x000ee400080010ff */
[----:B---3--:R-:W-:Y:S05]  /*9b40*/  @!P0 BRA `(.L_x_49) ;  /* 0xfffffffc00f08947 */ /* 0x008fea000383ffff */
[----:B------:R-:W-:Y:S05]  /*9b50*/  BRA `(.L_x_145) ;  /* 0xffffff8c00dc7947 */ /* 0x000fea000383ffff */
.L_x_50:
[----:B------:R-:W-:-:S07]  /*9b60*/  MOV R2, UR4 ;  /* 0x0000000400027c02 */ /* 0x000fce0008000f00 */
.L_x_146:
[----:B--2---:R2:W3:Y:S02]  /*9b70*/  SYNCS.PHASECHK.TRANS64.TRYWAIT P0, [R2+URZ+0xb0], R5 ;  /* 0x0000b005020075a7 */ /* 0x0044e400080011ff */
[----:B---3--:R-:W-:Y:S05]  /*9b80*/  @!P0 NANOSLEEP.SYNCS 0x989680 ;  /* 0x009896800000895d */ /* 0x008fea0003900000 */
[----:B------:R-:W3:Y:S02]  /*9b90*/  @!P0 SYNCS.PHASECHK.TRANS64 P0, [R2+URZ+0xb0], R5 ;  /* 0x0000b005020085a7 */ /* 0x000ee400080010ff */
[----:B---3--:R-:W-:Y:S05]  /*9ba0*/  @!P0 BRA `(.L_x_146) ;  /* 0xfffffffc00f08947 */ /* 0x008fea000383ffff */
[----:B------:R-:W-:Y:S05]  /*9bb0*/  BRA `(.L_x_147) ;  /* 0xffffff8c00ec7947 */ /* 0x000fea000383ffff */
.L_x_51:
[----:B--2---:R2:W3:Y:S02]  /*9bc0*/  SYNCS.PHASECHK.TRANS64.TRYWAIT P1, [R2+URZ+0xa0], R5 ;  /* 0x0000a005020075a7 */ /* 0x0044e400080211ff */
[----:B---3--:R-:W-:Y:S05]  /*9bd0*/  @!P1 NANOSLEEP.SYNCS 0x989680 ;  /* 0x009896800000995d */ /* 0x008fea0003900000 */
[----:B------:R-:W3:Y:S02]  /*9be0*/  @!P1 SYNCS.PHASECHK.TRANS64 P1, [R2+URZ+0xa0], R5 ;  /* 0x0000a005020095a7 */ /* 0x000ee400080210ff */
[----:B---3--:R-:W-:Y:S05]  /*9bf0*/  @!P1 BRA `(.L_x_51) ;  /* 0xfffffffc00f09947 */ /* 0x008fea000383ffff */
[----:B------:R-:W-:Y:S05]  /*9c00*/  BRA `(.L_x_148) ;  /* 0xffffff90001c7947 */ /* 0x000fea000383ffff */
.L_x_54:
[----:B------:R-:W-:-:S07]  /*9c10*/  MOV R0, UR4 ;  /* 0x0000000400007c02 */ /* 0x000fce0008000f00 */
.L_x_149:
[----:B--2---:R2:W3:Y:S02]  /*9c20*/  SYNCS.PHASECHK.TRANS64.TRYWAIT P0, [R0+URZ+0xb0], R3 ;  /* 0x0000b003000075a7 */ /* 0x0044e400080011ff */
[----:B---3--:R-:W-:Y:S05]  /*9c30*/  @!P0 NANOSLEEP.SYNCS 0x989680 ;  /* 0x009896800000895d */ /* 0x008fea0003900000 */
[----:B------:R-:W3:Y:S02]  /*9c40*/  @!P0 SYNCS.PHASECHK.TRANS64 P0, [R0+URZ+0xb0], R3 ;  /* 0x0000b003000085a7 */ /* 0x000ee400080010ff */
[----:B---3--:R-:W-:Y:S05]  /*9c50*/  @!P0 BRA `(.L_x_149) ;  /* 0xfffffffc00f08947 */ /* 0x008fea000383ffff */
[----:B------:R-:W-:Y:S05]  /*9c60*/  BRA `(.L_x_53) ;  /* 0xffffff9000707947 */ /* 0x000fea000383ffff */
.L_x_61:
[----:B-1----:R1:W2:Y:S02]  /*9c70*/  SYNCS.PHASECHK.TRANS64.TRYWAIT P1, [R0+URZ+0xa0], R5 ;  /* 0x0000a005000075a7 */ /* 0x0022a400080211ff */
[----:B--2---:R-:W-:Y:S05]  /*9c80*/  @!P1 NANOSLEEP.SYNCS 0x989680 ;  /* 0x009896800000995d */ /* 0x004fea0003900000 */
[----:B------:R-:W2:Y:S02]  /*9c90*/  @!P1 SYNCS.PHASECHK.TRANS64 P1, [R0+URZ+0xa0], R5 ;  /* 0x0000a005000095a7 */ /* 0x000ea400080210ff */
[----:B--2---:R-:W-:Y:S05]  /*9ca0*/  @!P1 BRA `(.L_x_61) ;  /* 0xfffffffc00f09947 */ /* 0x004fea000383ffff */
[----:B------:R-:W-:Y:S05]  /*9cb0*/  BRA `(.L_x_150) ;  /* 0xffffff9400e87947 */ /* 0x000fea000383ffff */
.L_x_62:
[----:B------:R-:W-:-:S07]  /*9cc0*/  MOV R3, UR31 ;  /* 0x0000001f00037c02 */ /* 0x000fce0008000f00 */
.L_x_151:
[----:B-1----:R1:W2:Y:S02]  /*9cd0*/  SYNCS.PHASECHK.TRANS64.TRYWAIT P0, [R3+URZ+0xe0], R0 ;  /* 0x0000e000030075a7 */ /* 0x0022a400080011ff */
[----:B--2---:R-:W-:Y:S05]  /*9ce0*/  @!P0 NANOSLEEP.SYNCS 0x989680 ;  /* 0x009896800000895d */ /* 0x004fea0003900000 */
[----:B------:R-:W2:Y:S02]  /*9cf0*/  @!P0 SYNCS.PHASECHK.TRANS64 P0, [R3+URZ+0xe0], R0 ;  /* 0x0000e000030085a7 */ /* 0x000ea400080010ff */
[----:B--2---:R-:W-:Y:S05]  /*9d00*/  @!P0 BRA `(.L_x_151) ;  /* 0xfffffffc00f08947 */ /* 0x004fea000383ffff */
[----:B------:R-:W-:Y:S05]  /*9d10*/  BRA `(.L_x_152) ;  /* 0xffffff9800387947 */ /* 0x000fea000383ffff */
.L_x_65:
[----:B------:R-:W-:Y:S07]  /*9d20*/  MOV R0, UR5 ;  /* 0x0000000500007c02 */ /* 0x000fee0008000f00 */
.L_x_153:
[----:B-1----:R1:W2:Y:S02]  /*9d30*/  SYNCS.PHASECHK.TRANS64.TRYWAIT P0, [R0+URZ], R3 ;  /* 0x00000003000075a7 */ /* 0x0022a400080011ff */
[----:B--2---:R-:W-:Y:S05]  /*9d40*/  @!P0 NANOSLEEP.SYNCS 0x989680 ;  /* 0x009896800000895d */ /* 0x004fea0003900000 */
[----:B------:R-:W2:Y:S02]  /*9d50*/  @!P0 SYNCS.PHASECHK.TRANS64 P0, [R0+URZ], R3 ;  /* 0x00000003000085a7 */ /* 0x000ea400080010ff */
[----:B--2---:R-:W-:Y:S05]  /*9d60*/  @!P0 BRA `(.L_x_153) ;  /* 0xfffffffc00f08947 */ /* 0x004fea000383ffff */
[----:B------:R-:W-:Y:S05]  /*9d70*/  BRA `(.L_x_64) ;  /* 0xffffff9800547947 */ /* 0x000fea000383ffff */
.L_x_68:
[----:B------:R-:W-:-:S07]  /*9d80*/  MOV R0, UR4 ;  /* 0x0000000400007c02 */ /* 0x000fce0008000f00 */
.L_x_154:
[----:B--2---:R2:W4:Y:S02]  /*9d90*/  SYNCS.PHASECHK.TRANS64.TRYWAIT P0, [R0+URZ], R3 ;  /* 0x00000003000075a7 */ /* 0x00452400080011ff */
[----:B----4-:R-:W-:Y:S05]  /*9da0*/  @!P0 NANOSLEEP.SYNCS 0x989680 ;  /* 0x009896800000895d */ /* 0x010fea0003900000 */
[----:B------:R-:W4:Y:S02]  /*9db0*/  @!P0 SYNCS.PHASECHK.TRANS64 P0, [R0+URZ], R3 ;  /* 0x00000003000085a7 */ /* 0x000f2400080010ff */
[----:B----4-:R-:W-:Y:S05]  /*9dc0*/  @!P0 BRA `(.L_x_154) ;  /* 0xfffffffc00f08947 */ /* 0x010fea000383ffff */
[----:B------:R-:W-:Y:S05]  /*9dd0*/  BRA `(.L_x_155) ;  /* 0xffffff9c00307947 */ /* 0x000fea000383ffff */
.L_x_69:
[----:B------:R-:W-:-:S07]  /*9de0*/  MOV R0, UR5 ;  /* 0x0000000500007c02 */ /* 0x000fce0008000f00 */
.L_x_156:
[----:B-1----:R1:W2:Y:S02]  /*9df0*/  SYNCS.PHASECHK.TRANS64.TRYWAIT P0, [R0+URZ], R3 ;  /* 0x00000003000075a7 */ /* 0x0022a400080011ff */
[----:B--2---:R-:W-:Y:S05]  /*9e00*/  @!P0 NANOSLEEP.SYNCS 0x989680 ;  /* 0x009896800000895d */ /* 0x004fea0003900000 */
[----:B------:R-:W2:Y:S02]  /*9e10*/  @!P0 SYNCS.PHASECHK.TRANS64 P0, [R0+URZ], R3 ;  /* 0x00000003000085a7 */ /* 0x000ea400080010ff */
[----:B--2---:R-:W-:Y:S05]  /*9e20*/  @!P0 BRA `(.L_x_156) ;  /* 0xfffffffc00f08947 */ /* 0x004fea000383ffff */
[----:B------:R-:W-:Y:S05]  /*9e30*/  BRA `(.L_x_157) ;  /* 0xffffff9c003c7947 */ /* 0x000fea000383ffff */
.L_x_70:
[----:B------:R-:W-:-:S07]  /*9e40*/  MOV R0, UR5 ;  /* 0x0000000500007c02 */ /* 0x000fce0008000f00 */
.L_x_158:
[----:B-1----:R1:W2:Y:S02]  /*9e50*/  SYNCS.PHASECHK.TRANS64.TRYWAIT P0, [R0+URZ], R3 ;  /* 0x00000003000075a7 */ /* 0x0022a400080011ff */
[----:B--2---:R-:W-:Y:S05]  /*9e60*/  @!P0 NANOSLEEP.SYNCS 0x989680 ;  /* 0x009896800000895d */ /* 0x004fea0003900000 */
[----:B------:R-:W2:Y:S02]  /*9e70*/  @!P0 SYNCS.PHASECHK.TRANS64 P0, [R0+URZ], R3 ;  /* 0x00000003000085a7 */ /* 0x000ea400080010ff */
[----:B--2---:R-:W-:Y:S05]  /*9e80*/  @!P0 BRA `(.L_x_158) ;  /* 0xfffffffc00f08947 */ /* 0x004fea000383ffff */
[----:B------:R-:W-:Y:S05]  /*9e90*/  BRA `(.L_x_159) ;  /* 0xffffff9c00487947 */ /* 0x000fea000383ffff */
.L_x_71:
[----:B------:R-:W-:-:S07]  /*9ea0*/  MOV R0, UR4 ;  /* 0x0000000400007c02 */ /* 0x000fce0008000f00 */
.L_x_160:
[----:B-1----:R1:W2:Y:S02]  /*9eb0*/  SYNCS.PHASECHK.TRANS64.TRYWAIT P0, [R0+URZ], R3 ;  /* 0x00000003000075a7 */ /* 0x0022a400080011ff */
[----:B--2---:R-:W-:Y:S05]  /*9ec0*/  @!P0 NANOSLEEP.SYNCS 0x989680 ;  /* 0x009896800000895d */ /* 0x004fea0003900000 */
[----:B------:R-:W2:Y:S02]  /*9ed0*/  @!P0 SYNCS.PHASECHK.TRANS64 P0, [R0+URZ], R3 ;  /* 0x00000003000085a7 */ /* 0x000ea400080010ff */
[----:B--2---:R-:W-:Y:S05]  /*9ee0*/  @!P0 BRA `(.L_x_160) ;  /* 0xfffffffc00f08947 */ /* 0x004fea000383ffff */
[----:B------:R-:W-:Y:S05]  /*9ef0*/  BRA `(.L_x_161) ;  /* 0xffffff9c00547947 */ /* 0x000fea000383ffff */
.L_x_76:
[----:B-1----:R1:W2:Y:S02]  /*9f00*/  SYNCS.PHASECHK.TRANS64.TRYWAIT P0, [R8+URZ+0xa0], R5 ;  /* 0x0000a005080075a7 */ /* 0x0022a400080011ff */
[----:B--2---:R-:W-:Y:S05]  /*9f10*/  @!P0 NANOSLEEP.SYNCS 0x989680 ;  /* 0x009896800000895d */ /* 0x004fea0003900000 */
[----:B------:R-:W2:Y:S02]  /*9f20*/  @!P0 SYNCS.PHASECHK.TRANS64 P0, [R8+URZ+0xa0], R5 ;  /* 0x0000a005080085a7 */ /* 0x000ea400080010ff */
[----:B--2---:R-:W-:Y:S05]  /*9f30*/  @!P0 BRA `(.L_x_76) ;  /* 0xfffffffc00f08947 */ /* 0x004fea000383ffff */
[----:B------:R-:W-:Y:S05]  /*9f40*/  BRA `(.L_x_162) ;  /* 0xffffffa000987947 */ /* 0x000fea000383ffff */
.L_x_79:
[----:B------:R-:W-:Y:S07]  /*9f50*/  MOV R0, UR21 ;  /* 0x0000001500007c02 */ /* 0x000fee0008000f00 */
.L_x_163:
[----:B-1----:R1:W2:Y:S02]  /*9f60*/  SYNCS.PHASECHK.TRANS64.TRYWAIT P1, [R0+URZ+0x98], R5 ;  /* 0x00009805000075a7 */ /* 0x0022a400080211ff */
[----:B--2---:R-:W-:Y:S05]  /*9f70*/  @!P1 NANOSLEEP.SYNCS 0x989680 ;  /* 0x009896800000995d */ /* 0x004fea0003900000 */
[----:B------:R-:W2:Y:S02]  /*9f80*/  @!P1 SYNCS.PHASECHK.TRANS64 P1, [R0+URZ+0x98], R5 ;  /* 0x00009805000095a7 */ /* 0x000ea400080210ff */
[----:B--2---:R-:W-:Y:S05]  /*9f90*/  @!P1 BRA `(.L_x_163) ;  /* 0xfffffffc00f09947 */ /* 0x004fea000383ffff */
[----:B------:R-:W-:Y:S05]  /*9fa0*/  BRA `(.L_x_78) ;  /* 0xffffffa800147947 */ /* 0x000fea000383ffff */
.L_x_82:
[----:B-1----:R-:W-:Y:S07]  /*9fb0*/  MOV R5, UR21 ;  /* 0x0000001500057c02 */ /* 0x002fee0008000f00 */
.L_x_164:
[----:B-1----:R1:W2:Y:S02]  /*9fc0*/  SYNCS.PHASECHK.TRANS64.TRYWAIT P0, [R5+URZ+0x70], R4 ;  /* 0x00007004050075a7 */ /* 0x0022a400080011ff */
[----:B--2---:R-:W-:Y:S05]  /*9fd0*/  @!P0 NANOSLEEP.SYNCS 0x989680 ;  /* 0x009896800000895d */ /* 0x004fea0003900000 */
[----:B------:R-:W2:Y:S02]  /*9fe0*/  @!P0 SYNCS.PHASECHK.TRANS64 P0, [R5+URZ+0x70], R4 ;  /* 0x00007004050085a7 */ /* 0x000ea400080010ff */
[----:B--2---:R-:W-:Y:S05]  /*9ff0*/  @!P0 BRA `(.L_x_164) ;  /* 0xfffffffc00f08947 */ /* 0x004fea000383ffff */
[----:B------:R-:W-:Y:S05]  /*a000*/  BRA `(.L_x_165) ;  /* 0xffffffa8006c7947 */ /* 0x000fea000383ffff */
.L_x_83:
[----:B------:R-:W-:Y:S07]  /*a010*/  MOV R5, UR21 ;  /* 0x0000001500057c02 */ /* 0x000fee0008000f00 */
.L_x_166:
[----:B-1----:R1:W2:Y:S02]  /*a020*/  SYNCS.PHASECHK.TRANS64.TRYWAIT P0, [R5+URZ+0x78], R4 ;  /* 0x00007804050075a7 */ /* 0x0022a400080011ff */
[----:B--2---:R-:W-:Y:S05]  /*a030*/  @!P0 NANOSLEEP.SYNCS 0x989680 ;  /* 0x009896800000895d */ /* 0x004fea0003900000 */
[----:B------:R-:W2:Y:S02]  /*a040*/  @!P0 SYNCS.PHASECHK.TRANS64 P0, [R5+URZ+0x78], R4 ;  /* 0x00007804050085a7 */ /* 0x000ea400080010ff */
[----:B--2---:R-:W-:Y:S05]  /*a050*/  @!P0 BRA `(.L_x_166) ;  /* 0xfffffffc00f08947 */ /* 0x004fea000383ffff */
[----:B------:R-:W-:Y:S05]  /*a060*/  BRA `(.L_x_167) ;  /* 0xffffffa800a47947 */ /* 0x000fea000383ffff */
.L_x_84:
[----:B-1----:R-:W-:Y:S07]  /*a070*/  MOV R5, UR21 ;  /* 0x0000001500057c02 */ /* 0x002fee0008000f00 */
.L_x_168:
[----:B-1----:R1:W2:Y:S02]  /*a080*/  SYNCS.PHASECHK.TRANS64.TRYWAIT P0, [R5+URZ+0x80], R4 ;  /* 0x00008004050075a7 */ /* 0x0022a400080011ff */
[----:B--2---:R-:W-:Y:S05]  /*a090*/  @!P0 NANOSLEEP.SYNCS 0x989680 ;  /* 0x009896800000895d */ /* 0x004fea0003900000 */
[----:B------:R-:W2:Y:S02]  /*a0a0*/  @!P0 SYNCS.PHASECHK.TRANS64 P0, [R5+URZ+0x80], R4 ;  /* 0x00008004050085a7 */ /* 0x000ea400080010ff */
[----:B--2---:R-:W-:Y:S05]  /*a0b0*/  @!P0 BRA `(.L_x_168) ;  /* 0xfffffffc00f08947 */ /* 0x004fea000383ffff */
[----:B------:R-:W-:Y:S05]  /*a0c0*/  BRA `(.L_x_169) ;  /* 0xffffffa800e87947 */ /* 0x000fea000383ffff */
.L_x_85:
[----:B-1----:R-:W-:Y:S07]  /*a0d0*/  MOV R5, UR21 ;  /* 0x0000001500057c02 */ /* 0x002fee0008000f00 */
.L_x_170:
[----:B-1----:R1:W2:Y:S02]  /*a0e0*/  SYNCS.PHASECHK.TRANS64.TRYWAIT P0, [R5+URZ+0x88], R4 ;  /* 0x00008804050075a7 */ /* 0x0022a400080011ff */
[----:B--2---:R-:W-:Y:S05]  /*a0f0*/  @!P0 NANOSLEEP.SYNCS 0x989680 ;  /* 0x009896800000895d */ /* 0x004fea0003900000 */
[----:B------:R-:W2:Y:S02]  /*a100*/  @!P0 SYNCS.PHASECHK.TRANS64 P0, [R5+URZ+0x88], R4 ;  /* 0x00008804050085a7 */ /* 0x000ea400080010ff */
[----:B--2---:R-:W-:Y:S05]  /*a110*/  @!P0 BRA `(.L_x_170) ;  /* 0xfffffffc00f08947 */ /* 0x004fea000383ffff */
[----:B------:R-:W-:Y:S05]  /*a120*/  BRA `(.L_x_171) ;  /* 0xffffffac00307947 */ /* 0x000fea000383ffff */
.L_x_87:
[----:B------:R-:W-:-:S07]  /*a130*/  MOV R0, UR21 ;  /* 0x0000001500007c02 */ /* 0x000fce0008000f00 */
.L_x_172:
[----:B-1----:R1:W2:Y:S02]  /*a140*/  SYNCS.PHASECHK.TRANS64.TRYWAIT P0, [R0+URZ+0x70], R3 ;  /* 0x00007003000075a7 */ /* 0x0022a400080011ff */
[----:B--2---:R-:W-:Y:S05]  /*a150*/  @!P0 NANOSLEEP.SYNCS 0x989680 ;  /* 0x009896800000895d */ /* 0x004fea0003900000 */
[----:B------:R-:W2:Y:S02]  /*a160*/  @!P0 SYNCS.PHASECHK.TRANS64 P0, [R0+URZ+0x70], R3 ;  /* 0x00007003000085a7 */ /* 0x000ea400080010ff */
[----:B--2---:R-:W-:Y:S05]  /*a170*/  @!P0 BRA `(.L_x_172) ;  /* 0xfffffffc00f08947 */ /* 0x004fea000383ffff */
[----:B------:R-:W-:Y:S05]  /*a180*/  BRA `(.L_x_173) ;  /* 0xffffffac00a47947 */ /* 0x000fea000383ffff */
.L_x_88:
[----:B-1----:R-:W-:-:S07]  /*a190*/  MOV R0, UR21 ;  /* 0x0000001500007c02 */ /* 0x002fce0008000f00 */
.L_x_174:
[----:B-1----:R1:W2:Y:S02]  /*a1a0*/  SYNCS.PHASECHK.TRANS64.TRYWAIT P0, [R0+URZ+0x78], R3 ;  /* 0x00007803000075a7 */ /* 0x0022a400080011ff */
[----:B--2---:R-:W-:Y:S05]  /*a1b0*/  @!P0 NANOSLEEP.SYNCS 0x989680 ;  /* 0x009896800000895d */ /* 0x004fea0003900000 */
[----:B------:R-:W2:Y:S02]  /*a1c0*/  @!P0 SYNCS.PHASECHK.TRANS64 P0, [R0+URZ+0x78], R3 ;  /* 0x00007803000085a7 */ /* 0x000ea400080010ff */
[----:B--2---:R-:W-:Y:S05]  /*a1d0*/  @!P0 BRA `(.L_x_174) ;  /* 0xfffffffc00f08947 */ /* 0x004fea000383ffff */
[----:B------:R-:W-:Y:S05]  /*a1e0*/  BRA `(.L_x_175) ;  /* 0xffffffac00947947 */ /* 0x000fea000383ffff */
.L_x_89:
[----:B-1----:R-:W-:-:S07]  /*a1f0*/  MOV R0, UR21 ;  /* 0x0000001500007c02 */ /* 0x002fce0008000f00 */
.L_x_176:
[----:B-1----:R1:W2:Y:S02]  /*a200*/  SYNCS.PHASECHK.TRANS64.TRYWAIT P0, [R0+URZ+0x80], R3 ;  /* 0x00008003000075a7 */ /* 0x0022a400080011ff */
[----:B--2---:R-:W-:Y:S05]  /*a210*/  @!P0 NANOSLEEP.SYNCS 0x989680 ;  /* 0x009896800000895d */ /* 0x004fea0003900000 */
[----:B------:R-:W2:Y:S02]  /*a220*/  @!P0 SYNCS.PHASECHK.TRANS64 P0, [R0+URZ+0x80], R3 ;  /* 0x00008003000085a7 */ /* 0x000ea400080010ff */
[----:B--2---:R-:W-:Y:S05]  /*a230*/  @!P0 BRA `(.L_x_176) ;  /* 0xfffffffc00f08947 */ /* 0x004fea000383ffff */
[----:B------:R-:W-:Y:S05]  /*a240*/  BRA `(.L_x_177) ;  /* 0xffffffac00847947 */ /* 0x000fea000383ffff */
.L_x_91:
[----:B-1----:R1:W2:Y:S02]  /*a250*/  SYNCS.PHASECHK.TRANS64.TRYWAIT P0, [R3+URZ+0xa0], R0 ;  /* 0x0000a000030075a7 */ /* 0x0022a400080011ff */
[----:B--2---:R-:W-:Y:S05]  /*a260*/  @!P0 NANOSLEEP.SYNCS 0x989680 ;  /* 0x009896800000895d */ /* 0x004fea0003900000 */
[----:B------:R-:W2:Y:S02]  /*a270*/  @!P0 SYNCS.PHASECHK.TRANS64 P0, [R3+URZ+0xa0], R0 ;  /* 0x0000a000030085a7 */ /* 0x000ea400080010ff */
[----:B--2---:R-:W-:Y:S05]  /*a280*/  @!P0 BRA `(.L_x_91) ;  /* 0xfffffffc00f08947 */ /* 0x004fea000383ffff */
[----:B------:R-:W-:Y:S05]  /*a290*/  BRA `(.L_x_178) ;  /* 0xffffffb000547947 */ /* 0x000fea000383ffff */
.L_x_102:
[----:B--2---:R2:W1:Y:S02]  /*a2a0*/  SYNCS.PHASECHK.TRANS64.TRYWAIT P1, [R2+URZ+0x50], R3 ;  /* 0x00005003020075a7 */ /* 0x00446400080211ff */
[----:B-1----:R-:W-:Y:S05]  /*a2b0*/  @!P1 NANOSLEEP.SYNCS 0x989680 ;  /* 0x009896800000995d */ /* 0x002fea0003900000 */
[----:B------:R-:W1:Y:S02]  /*a2c0*/  @!P1 SYNCS.PHASECHK.TRANS64 P1, [R2+URZ+0x50], R3 ;  /* 0x00005003020095a7 */ /* 0x000e6400080210ff */
[----:B-1----:R-:W-:Y:S05]  /*a2d0*/  @!P1 BRA `(.L_x_102) ;  /* 0xfffffffc00f09947 */ /* 0x002fea000383ffff */
[----:B------:R-:W-:Y:S05]  /*a2e0*/  BRA `(.L_x_101) ;  /* 0xffffffbc00cc7947 */ /* 0x000fea000383ffff */
.L_x_104:
[----:B--2---:R2:W4:Y:S02]  /*a2f0*/  SYNCS.PHASECHK.TRANS64.TRYWAIT P0, [R71+URZ+0xc0], R4 ;  /* 0x0000c004470075a7 */ /* 0x00452400080011ff */
[----:B----4-:R-:W-:Y:S05]  /*a300*/  @!P0 NANOSLEEP.SYNCS 0x989680 ;  /* 0x009896800000895d */ /* 0x010fea0003900000 */
[----:B------:R-:W4:Y:S02]  /*a310*/  @!P0 SYNCS.PHASECHK.TRANS64 P0, [R71+URZ+0xc0], R4 ;  /* 0x0000c004470085a7 */ /* 0x000f2400080010ff */
[----:B----4-:R-:W-:Y:S05]  /*a320*/  @!P0 BRA `(.L_x_104) ;  /* 0xfffffffc00f08947 */ /* 0x010fea000383ffff */
[----:B------:R-:W-:Y:S05]  /*a330*/  BRA `(.L_x_103) ;  /* 0xffffffc0001c7947 */ /* 0x000fea000383ffff */
.L_x_112:
[----:B---3--:R3:W4:Y:S02]  /*a340*/  SYNCS.PHASECHK.TRANS64.TRYWAIT P0, [R112+URZ+0x50], R3 ;  /* 0x00005003700075a7 */ /* 0x00872400080011ff */
[----:B----4-:R-:W-:Y:S05]  /*a350*/  @!P0 NANOSLEEP.SYNCS 0x989680 ;  /* 0x009896800000895d */ /* 0x010fea0003900000 */
[----:B------:R-:W4:Y:S02]  /*a360*/  @!P0 SYNCS.PHASECHK.TRANS64 P0, [R112+URZ+0x50], R3 ;  /* 0x00005003700085a7 */ /* 0x000f2400080010ff */
[----:B----4-:R-:W-:Y:S05]  /*a370*/  @!P0 BRA `(.L_x_112) ;  /* 0xfffffffc00f08947 */ /* 0x010fea000383ffff */
[----:B------:R-:W-:Y:S05]  /*a380*/  BRA `(.L_x_111) ;  /* 0xffffffcc00107947 */ /* 0x000fea000383ffff */
.L_x_120:
[----:B---3--:R3:W4:Y:S02]  /*a390*/  SYNCS.PHASECHK.TRANS64.TRYWAIT P0, [R112+URZ+0x50], R5 ;  /* 0x00005005700075a7 */ /* 0x00872400080011ff */
[----:B----4-:R-:W-:Y:S05]  /*a3a0*/  @!P0 NANOSLEEP.SYNCS 0x989680 ;  /* 0x009896800000895d */ /* 0x010fea0003900000 */
[----:B------:R-:W4:Y:S02]  /*a3b0*/  @!P0 SYNCS.PHASECHK.TRANS64 P0, [R112+URZ+0x50], R5 ;  /* 0x00005005700085a7 */ /* 0x000f2400080010ff */
[----:B----4-:R-:W-:Y:S05]  /*a3c0*/  @!P0 BRA `(.L_x_120) ;  /* 0xfffffffc00f08947 */ /* 0x010fea000383ffff */
[----:B------:R-:W-:Y:S05]  /*a3d0*/  BRA `(.L_x_119) ;  /* 0xffffffd800507947 */ /* 0x000fea000383ffff */
.L_x_128:
[----:B---3--:R3:W4:Y:S02]  /*a3e0*/  SYNCS.PHASECHK.TRANS64.TRYWAIT P0, [R102+URZ+0x50], R3 ;  /* 0x00005003660075a7 */ /* 0x00872400080011ff */
[----:B----4-:R-:W-:Y:S05]  /*a3f0*/  @!P0 NANOSLEEP.SYNCS 0x989680 ;  /* 0x009896800000895d */ /* 0x010fea0003900000 */
[----:B------:R-:W4:Y:S02]  /*a400*/  @!P0 SYNCS.PHASECHK.TRANS64 P0, [R102+URZ+0x50], R3 ;  /* 0x00005003660085a7 */ /* 0x000f2400080010ff */
[----:B----4-:R-:W-:Y:S05]  /*a410*/  @!P0 BRA `(.L_x_128) ;  /* 0xfffffffc00f08947 */ /* 0x010fea000383ffff */
[----:B------:R-:W-:Y:S05]  /*a420*/  BRA `(.L_x_127) ;  /* 0xffffffe4009c7947 */ /* 0x000fea000383ffff */
        .weak           $__internal_0_$__cuda_sm10x_tcgen05_guardrail_trap_col_being_dealloced_not_returned_by_alloc
        .type           $__internal_0_$__cuda_sm10x_tcgen05_guardrail_trap_col_being_dealloced_not_returned_by_alloc,@function
        .size           $__internal_0_$__cuda_sm10x_tcgen05_guardrail_trap_col_being_dealloced_not_returned_by_alloc,($__internal_1_$__cuda_sm10x_tcgen05_guardrail_trap_phase_invalid_during_alloc - $__internal_0_$__cuda_sm10x_tcgen05_guardrail_trap_col_being_dealloced_not_returned_by_alloc)
$__internal_0_$__cuda_sm10x_tcgen05_guardrail_trap_col_being_dealloced_not_returned_by_alloc:
[----:B------:R-:W-:Y:S05]  /*a430*/  BPT.TRAP 0x1 ;  /* 0x000000040000795c */ /* 0x000fea0000300000 */
[----:B------:R-:W-:-:S04]  /*a440*/  HFMA2 R3, -RZ, RZ, 0, 0 ;  /* 0x00000000ff037431 */ /* 0x000fc800000001ff */
[----:B------:R-:W-:Y:S05]  /*a450*/  RET.REL.NODEC R2 `(_ZN7cutlass13device_kernelINS_4gemm6kernel13GemmUniversalIN4cute5tupleIJiiiiEEENS1_10collective13CollectiveMmaINS1_35MainloopSm100TmaUmmaWarpSpecializedILi5ELi2ELi4ENS5_IJNS4_1CILi2EEENSA_ILi1EEESC_EEEEENS5_IJNSA_ILi64EEENSA_ILi256EEENSA_ILi128EEEEEENS_12float_e4m3_tENS5_IJlSC_lEEESJ_SK_NS4_8TiledMMAINS4_8MMA_AtomIJNS4_10MMA_TraitsINS4_19SM100_MMA_F8F6F4_SSEJSJ_SJ_fSF_SG_NS4_17integral_constantINS4_4UMMA5MajorELSR_0EEESS_NSP_INSQ_7ScaleInELST_0EEESU_EEEEEENS4_6LayoutINS5_IJSC_SC_SC_EEENS5_IJNSA_ILi0EEESZ_SZ_EEEEENS5_IJNS4_10UnderscoreES12_S12_EEEEENS4_13SM90_TMA_LOADENS4_14ComposedLayoutINS4_7SwizzleILi3ELi4ELi3EEENS4_18smem_ptr_flag_bitsILi8EEENSX_INS5_IJNSA_ILi8EEESH_EEENS5_IJSH_SC_EEEEEEEvNS4_8identityENS4_23SM90_TMA_LOAD_MULTICASTES1F_vS1G_EENS_8epilogue10collective18CollectiveEpilogueINS1J_23Sm100TmaWarpSpecializedILi4ELi2ELi32ELb0ELb0EEEJSI_NS5_IJNSX_ISF_SC_EES1O_EEESJ_SK_SJ_SK_NS1J_6fusion15FusionCallbacksIS1N_NS1Q_17LinearCombinationISJ_fSJ_fLNS_15FloatRoundStyleE2EEESI_S1P_JEEENS4_5SM1004TMEM4LOAD26SM100_TMEM_LOAD_16dp32b32xES15_NS16_INS17_ILi2ELi4ELi3EEES1A_NSX_INS5_IJS1B_SF_EEENS5_IJSF_SC_EEEEEEENS4_39AutoVectorizingCopyWithAssumedAlignmentILi128EEENS4_14SM90_TMA_STOREES24_S26_S26_EEEvvEEEEvNT_6ParamsE) ;  /* 0xffffff5802e87950 */ /* 0x000fea0003c3ffff */
        .weak           $__internal_1_$__cuda_sm10x_tcgen05_guardrail_trap_phase_invalid_during_alloc
        .type           $__internal_1_$__cuda_sm10x_tcgen05_guardrail_trap_phase_invalid_during_alloc,@function
        .size           $__internal_1_$__cuda_sm10x_tcgen05_guardrail_trap_phase_invalid_during_alloc,($__internal_2_$__cuda_sm10x_tcgen05_guardrail_trap_unallocated_columns_being_dealloced - $__internal_1_$__cuda_sm10x_tcgen05_guardrail_trap_phase_invalid_during_alloc)
$__internal_1_$__cuda_sm10x_tcgen05_guardrail_trap_phase_invalid_during_alloc:
[----:B------:R-:W-:Y:S05]  /*a460*/  BPT.TRAP 0x1 ;  /* 0x000000040000795c */ /* 0x000fea0000300000 */
[----:B------:R-:W-:-:S04]  /*a470*/  MOV R5, 0x0 ;  /* 0x0000000000057802 */ /* 0x000fc80000000f00 */
[----:B------:R-:W-:Y:S05]  /*a480*/  RET.REL.NODEC R4 `(_ZN7cutlass13device_kernelINS_4gemm6kernel13GemmUniversalIN4cute5tupleIJiiiiEEENS1_10collective13CollectiveMmaINS1_35MainloopSm100TmaUmmaWarpSpecializedILi5ELi2ELi4ENS5_IJNS4_1CILi2EEENSA_ILi1EEESC_EEEEENS5_IJNSA_ILi64EEENSA_ILi256EEENSA_ILi128EEEEEENS_12float_e4m3_tENS5_IJlSC_lEEESJ_SK_NS4_8TiledMMAINS4_8MMA_AtomIJNS4_10MMA_TraitsINS4_19SM100_MMA_F8F6F4_SSEJSJ_SJ_fSF_SG_NS4_17integral_constantINS4_4UMMA5MajorELSR_0EEESS_NSP_INSQ_7ScaleInELST_0EEESU_EEEEEENS4_6LayoutINS5_IJSC_SC_SC_EEENS5_IJNSA_ILi0EEESZ_SZ_EEEEENS5_IJNS4_10UnderscoreES12_S12_EEEEENS4_13SM90_TMA_LOADENS4_14ComposedLayoutINS4_7SwizzleILi3ELi4ELi3EEENS4_18smem_ptr_flag_bitsILi8EEENSX_INS5_IJNSA_ILi8EEESH_EEENS5_IJSH_SC_EEEEEEEvNS4_8identityENS4_23SM90_TMA_LOAD_MULTICASTES1F_vS1G_EENS_8epilogue10collective18CollectiveEpilogueINS1J_23Sm100TmaWarpSpecializedILi4ELi2ELi32ELb0ELb0EEEJSI_NS5_IJNSX_ISF_SC_EES1O_EEESJ_SK_SJ_SK_NS1J_6fusion15FusionCallbacksIS1N_NS1Q_17LinearCombinationISJ_fSJ_fLNS_15FloatRoundStyleE2EEESI_S1P_JEEENS4_5SM1004TMEM4LOAD26SM100_TMEM_LOAD_16dp32b32xES15_NS16_INS17_ILi2ELi4ELi3EEES1A_NSX_INS5_IJS1B_SF_EEENS5_IJSF_SC_EEEEEEENS4_39AutoVectorizingCopyWithAssumedAlignmentILi128EEENS4_14SM90_TMA_STOREES24_S26_S26_EEEvvEEEEvNT_6ParamsE) ;  /* 0xffffff5804dc7950 */ /* 0x000fea0003c3ffff */
        .weak           $__internal_2_$__cuda_sm10x_tcgen05_guardrail_trap_unallocated_columns_being_dealloced
        .type           $__internal_2_$__cuda_sm10x_tcgen05_guardrail_trap_unallocated_columns_being_dealloced,@function
        .size           $__internal_2_$__cuda_sm10x_tcgen05_guardrail_trap_unallocated_columns_being_dealloced,(.L_x_180 - $__internal_2_$__cuda_sm10x_tcgen05_guardrail_trap_unallocated_columns_being_dealloced)
$__internal_2_$__cuda_sm10x_tcgen05_guardrail_trap_unallocated_columns_being_dealloced:
[----:B------:R-:W-:Y:S05]  /*a490*/  BPT.TRAP 0x1 ;  /* 0x000000040000795c */ /* 0x000fea0000300000 */
[----:B------:R-:W-:-:S04]  /*a4a0*/  HFMA2 R3, -RZ, RZ, 0, 0 ;  /* 0x00000000ff037431 */ /* 0x000fc800000001ff */
[----:B------:R-:W-:Y:S05]  /*a4b0*/  RET.REL.NODEC R2 `(_ZN7cutlass13device_kernelINS_4gemm6kernel13GemmUniversalIN4cute5tupleIJiiiiEEENS1_10collective13CollectiveMmaINS1_35MainloopSm100TmaUmmaWarpSpecializedILi5ELi2ELi4ENS5_IJNS4_1CILi2EEENSA_ILi1EEESC_EEEEENS5_IJNSA_ILi64EEENSA_ILi256EEENSA_ILi128EEEEEENS_12float_e4m3_tENS5_IJlSC_lEEESJ_SK_NS4_8TiledMMAINS4_8MMA_AtomIJNS4_10MMA_TraitsINS4_19SM100_MMA_F8F6F4_SSEJSJ_SJ_fSF_SG_NS4_17integral_constantINS4_4UMMA5MajorELSR_0EEESS_NSP_INSQ_7ScaleInELST_0EEESU_EEEEEENS4_6LayoutINS5_IJSC_SC_SC_EEENS5_IJNSA_ILi0EEESZ_SZ_EEEEENS5_IJNS4_10UnderscoreES12_S12_EEEEENS4_13SM90_TMA_LOADENS4_14ComposedLayoutINS4_7SwizzleILi3ELi4ELi3EEENS4_18smem_ptr_flag_bitsILi8EEENSX_INS5_IJNSA_ILi8EEESH_EEENS5_IJSH_SC_EEEEEEEvNS4_8identityENS4_23SM90_TMA_LOAD_MULTICASTES1F_vS1G_EENS_8epilogue10collective18CollectiveEpilogueINS1J_23Sm100TmaWarpSpecializedILi4ELi2ELi32ELb0ELb0EEEJSI_NS5_IJNSX_ISF_SC_EES1O_EEESJ_SK_SJ_SK_NS1J_6fusion15FusionCallbacksIS1N_NS1Q_17LinearCombinationISJ_fSJ_fLNS_15FloatRoundStyleE2EEESI_S1P_JEEENS4_5SM1004TMEM4LOAD26SM100_TMEM_LOAD_16dp32b32xES15_NS16_INS17_ILi2ELi4ELi3EEES1A_NSX_INS5_IJS1B_SF_EEENS5_IJSF_SC_EEEEEEENS4_39AutoVectorizingCopyWithAssumedAlignmentILi128EEENS4_14SM90_TMA_STOREES24_S26_S26_EEEvvEEEEvNT_6ParamsE) ;  /* 0xffffff5802d07950 */ /* 0x000fea0003c3ffff */
.L_x_179:
[----:B------:R-:W-:-:S00]  /*a4c0*/  BRA `(.L_x_179) ;  /* 0xfffffffc00fc7947 */ /* 0x000fc0000383ffff */
[----:B------:R-:W-:-:S00]  /*a4d0*/  NOP ;  /* 0x0000000000007918 */ /* 0x000fc00000000000 */
        /* <DEDUP_REMOVED lines=10> */
.L_x_180:


//--------------------- .nv.global.init           --------------------------
	.section	.nv.global.init,"aw",@progbits
.nv.global.init:
	.type		$str$27,@object
	.size		$str$27,($str$28 - $str$27)
$str$27:
        /*0000*/ 	.byte	0x28, 0x61, 0x64, 0x64, 0x72, 0x65, 0x73, 0x73, 0x20, 0x26, 0x20, 0x6d, 0x61, 0x73, 0x6b, 0x29
        /*0010*/ 	.byte	0x20, 0x3d, 0x3d, 0x20, 0x30, 0x00
	.type		$str$28,@object
	.size		$str$28,($str$26 - $str$28)
$str$28:
        /*0016*/ 	.byte	0x2f, 0x74, 0x6d, 0x70, 0x2f, 0x63, 0x75, 0x74, 0x6c, 0x61, 0x73, 0x73, 0x5f, 0x73, 0x77, 0x65
        /*0026*/ 	.byte	0x65, 0x70, 0x5f, 0x73, 0x72, 0x63, 0x2f, 0x69, 0x6e, 0x63, 0x6c, 0x75, 0x64, 0x65, 0x2f, 0x63
        /*0036*/ 	.byte	0x75, 0x74, 0x65, 0x2f, 0x70, 0x6f, 0x69, 0x6e, 0x74, 0x65, 0x72, 0x5f, 0x66, 0x6c, 0x61, 0x67
        /*0046*/ 	.byte	0x67, 0x65, 0x64, 0x2e, 0x68, 0x70, 0x70, 0x00
	.type		$str$26,@object
	.size		$str$26,($str$25 - $str$26)
$str$26:
        /*004e*/ 	.byte	0x2f, 0x74, 0x6d, 0x70, 0x2f, 0x63, 0x75, 0x74, 0x6c, 0x61, 0x73, 0x73, 0x5f, 0x73, 0x77, 0x65
        /*005e*/ 	.byte	0x65, 0x70, 0x5f, 0x73, 0x72, 0x63, 0x2f, 0x69, 0x6e, 0x63, 0x6c, 0x75, 0x64, 0x65, 0x2f, 0x63
        /*006e*/ 	.byte	0x75, 0x74, 0x65, 0x2f, 0x61, 0x74, 0x6f, 0x6d, 0x2f, 0x63, 0x6f, 0x70, 0x79, 0x5f, 0x74, 0x72
        /*007e*/ 	.byte	0x61, 0x69, 0x74, 0x73, 0x5f, 0x73, 0x6d, 0x31, 0x30, 0x30, 0x2e, 0x68, 0x70, 0x70, 0x00
	.type		$str$25,@object
	.size		$str$25,(__unnamed_1 - $str$25)
$str$25:
        /*008d*/ 	.byte	0x28, 0x28, 0x75, 0x69, 0x6e, 0x74, 0x33, 0x32, 0x5f, 0x74, 0x28, 0x74, 0x68, 0x72, 0x65, 0x61
        /*009d*/ 	.byte	0x64, 0x49, 0x64, 0x78, 0x2e, 0x78, 0x29, 0x20, 0x2f, 0x20, 0x33, 0x32, 0x29, 0x20, 0x25, 0x20
        /*00ad*/ 	.byte	0x34, 0x29, 0x20, 0x3d, 0x3d, 0x20, 0x28, 0x28, 0x28, 0x74, 0x6d, 0x65, 0x6d, 0x5f, 0x61, 0x64
        /*00bd*/ 	.byte	0x64, 0x72, 0x20, 0x3e, 0x3e, 0x20, 0x31, 0x36, 0x29, 0x20, 0x2f, 0x20, 0x33, 0x32, 0x29, 0x20
        /*00cd*/ 	.byte	0x25, 0x20, 0x34, 0x29, 0x00
	.type		__unnamed_1,@object
	.size		__unnamed_1,(__unnamed_2 - __unnamed_1)
__unnamed_1:
        /*00d2*/ 	.byte	0x61, 0x75, 0x74, 0x6f, 0x20, 0x63, 0x75, 0x74, 0x65, 0x3a, 0x3a, 0x61, 0x73, 0x5f, 0x70, 0x6f
        /* <DEDUP_REMOVED lines=24> */
        /*0262*/ 	.byte	0x3c, 0x34, 0x30, 0x39, 0x36, 0x3e, 0x3e, 0x3e, 0x3e, 0x5d, 0x00
	.type		__unnamed_2,@object
	.size		__unnamed_2,(__unnamed_3 - __unnamed_2)
__unnamed_2:
        /* <DEDUP_REMOVED lines=26> */
	.type		__unnamed_3,@object
	.size		__unnamed_3,(.L_3 - __unnamed_3)
__unnamed_3:
        /* <DEDUP_REMOVED lines=40> */
        /*0688*/ 	.byte	0x74, 0x65, 0x3a, 0x3a, 0x43, 0x3c, 0x30, 0x3e, 0x3e, 0x3e, 0x3e, 0x5d, 0x00
.L_3:


//--------------------- .nv.shared._ZN7cutlass13device_kernelINS_4gemm6kernel13GemmUniversalIN4cute5tupleIJiiiiEEENS1_10collective13CollectiveMmaINS1_35MainloopSm100TmaUmmaWarpSpecializedILi5ELi2ELi4ENS5_IJNS4_1CILi2EEENSA_ILi1EEESC_EEEEENS5_IJNSA_ILi64EEENSA_ILi256EEENSA_ILi128EEEEEENS_12float_e4m3_tENS5_IJlSC_lEEESJ_SK_NS4_8TiledMMAINS4_8MMA_AtomIJNS4_10MMA_TraitsINS4_19SM100_MMA_F8F6F4_SSEJSJ_SJ_fSF_SG_NS4_17integral_constantINS4_4UMMA5MajorELSR_0EEESS_NSP_INSQ_7ScaleInELST_0EEESU_EEEEEENS4_6LayoutINS5_IJSC_SC_SC_EEENS5_IJNSA_ILi0EEESZ_SZ_EEEEENS5_IJNS4_10UnderscoreES12_S12_EEEEENS4_13SM90_TMA_LOADENS4_14ComposedLayoutINS4_7SwizzleILi3ELi4ELi3EEENS4_18smem_ptr_flag_bitsILi8EEENSX_INS5_IJNSA_ILi8EEESH_EEENS5_IJSH_SC_EEEEEEEvNS4_8identityENS4_23SM90_TMA_LOAD_MULTICASTES1F_vS1G_EENS_8epilogue10collective18CollectiveEpilogueINS1J_23Sm100TmaWarpSpecializedILi4ELi2ELi32ELb0ELb0EEEJSI_NS5_IJNSX_ISF_SC_EES1O_EEESJ_SK_SJ_SK_NS1J_6fusion15FusionCallbacksIS1N_NS1Q_17LinearCombinationISJ_fSJ_fLNS_15FloatRoundStyleE2EEESI_S1P_JEEENS4_5SM1004TMEM4LOAD26SM100_TMEM_LOAD_16dp32b32xES15_NS16_INS17_ILi2ELi4ELi3EEES1A_NSX_INS5_IJS1B_SF_EEENS5_IJSF_SC_EEEEEEENS4_39AutoVectorizingCopyWithAssumedAlignmentILi128EEENS4_14SM90_TMA_STOREES24_S26_S26_EEEvvEEEEvNT_6ParamsE --------------------------
	.section	.nv.shared._ZN7cutlass13device_kernelINS_4gemm6kernel13GemmUniversalIN4cute5tupleIJiiiiEEENS1_10collective13CollectiveMmaINS1_35MainloopSm100TmaUmmaWarpSpecializedILi5ELi2ELi4ENS5_IJNS4_1CILi2EEENSA_ILi1EEESC_EEEEENS5_IJNSA_ILi64EEENSA_ILi256EEENSA_ILi128EEEEEENS_12float_e4m3_tENS5_IJlSC_lEEESJ_SK_NS4_8TiledMMAINS4_8MMA_AtomIJNS4_10MMA_TraitsINS4_19SM100_MMA_F8F6F4_SSEJSJ_SJ_fSF_SG_NS4_17integral_constantINS4_4UMMA5MajorELSR_0EEESS_NSP_INSQ_7ScaleInELST_0EEESU_EEEEEENS4_6LayoutINS5_IJSC_SC_SC_EEENS5_IJNSA_ILi0EEESZ_SZ_EEEEENS5_IJNS4_10UnderscoreES12_S12_EEEEENS4_13SM90_TMA_LOADENS4_14ComposedLayoutINS4_7SwizzleILi3ELi4ELi3EEENS4_18smem_ptr_flag_bitsILi8EEENSX_INS5_IJNSA_ILi8EEESH_EEENS5_IJSH_SC_EEEEEEEvNS4_8identityENS4_23SM90_TMA_LOAD_MULTICASTES1F_vS1G_EENS_8epilogue10collective18CollectiveEpilogueINS1J_23Sm100TmaWarpSpecializedILi4ELi2ELi32ELb0ELb0EEEJSI_NS5_IJNSX_ISF_SC_EES1O_EEESJ_SK_SJ_SK_NS1J_6fusion15FusionCallbacksIS1N_NS1Q_17LinearCombinationISJ_fSJ_fLNS_15FloatRoundStyleE2EEESI_S1P_JEEENS4_5SM1004TMEM4LOAD26SM100_TMEM_LOAD_16dp32b32xES15_NS16_INS17_ILi2ELi4ELi3EEES1A_NSX_INS5_IJS1B_SF_EEENS5_IJSF_SC_EEEEEEENS4_39AutoVectorizingCopyWithAssumedAlignmentILi128EEENS4_14SM90_TMA_STOREES24_S26_S26_EEEvvEEEEvNT_6ParamsE,"aw",@nobits
	.sectionflags	@""
	.align	16
	.zero		1024


//--------------------- .nv.shared.reserved.0     --------------------------
	.section	.nv.shared.reserved.0,"aw",@nobits
	.weak		__nv_reservedSMEM_offset_0_alias
	.size		__nv_reservedSMEM_offset_0_alias, 0, 64
	.other		__nv_reservedSMEM_offset_0_alias,@"STO_CUDA_RESERVED_SHARED STV_DEFAULT"
__nv_reservedSMEM_offset_0_alias:
	.zero		0
.nv.shared.reserved.0:
	.zero		64
	.weak		__nv_reservedSMEM_tcgen05_partition
	.type		__nv_reservedSMEM_tcgen05_partition,@object
	.size		__nv_reservedSMEM_tcgen05_partition,(.L_0 - __nv_reservedSMEM_tcgen05_partition)
__nv_reservedSMEM_tcgen05_partition:
	.zero		32
.L_0:


//--------------------- .nv.global                --------------------------
	.section	.nv.global,"aw",@nobits
.nv.global:
	.type		_ZN40_INTERNAL_5a775977_4_k_cu_00d7c55b_317544cute1_E,@object
	.size		_ZN40_INTERNAL_5a775977_4_k_cu_00d7c55b_317544cute1_E,(_ZN40_INTERNAL_5a775977_4_k_cu_00d7c55b_317544cuda3std3__45__cpo6cbeginE - _ZN40_INTERNAL_5a775977_4_k_cu_00d7c55b_317544cute1_E)
_ZN40_INTERNAL_5a775977_4_k_cu_00d7c55b_317544cute1_E:
	.zero		1
	.type		_ZN40_INTERNAL_5a775977_4_k_cu_00d7c55b_317544cuda3std3__45__cpo6cbeginE,@object
	.size		_ZN40_INTERNAL_5a775977_4_k_cu_00d7c55b_317544cuda3std3__45__cpo6cbeginE,(_ZN40_INTERNAL_5a775977_4_k_cu_00d7c55b_317544cuda3std3__48in_placeE - _ZN40_INTERNAL_5a775977_4_k_cu_00d7c55b_317544cuda3std3__45__cpo6cbeginE)
_ZN40_INTERNAL_5a775977_4_k_cu_00d7c55b_317544cuda3std3__45__cpo6cbeginE:
	.zero		1
	.type		_ZN40_INTERNAL_5a775977_4_k_cu_00d7c55b_317544cuda3std3__48in_placeE,@object
	.size		_ZN40_INTERNAL_5a775977_4_k_cu_00d7c55b_317544cuda3std3__48in_placeE,(_ZN40_INTERNAL_5a775977_4_k_cu_00d7c55b_317544cuda3std6ranges3__45__cpo9iter_moveE - _ZN40_INTERNAL_5a775977_4_k_cu_00d7c55b_317544cuda3std3__48in_placeE)
_ZN40_INTERNAL_5a775977_4_k_cu_00d7c55b_317544cuda3std3__48in_placeE:
	.zero		1
	.type		_ZN40_INTERNAL_5a775977_4_k_cu_00d7c55b_317544cuda3std6ranges3__45__cpo9iter_moveE,@object
	.size		_ZN40_INTERNAL_5a775977_4_k_cu_00d7c55b_317544cuda3std6ranges3__45__cpo9iter_moveE,(_ZN40_INTERNAL_5a775977_4_k_cu_00d7c55b_317544cuda3std3__45__cpo5beginE - _ZN40_INTERNAL_5a775977_4_k_cu_00d7c55b_317544cuda3std6ranges3__45__cpo9iter_moveE)
_ZN40_INTERNAL_5a775977_4_k_cu_00d7c55b_317544cuda3std6ranges3__45__cpo9iter_moveE:
	.zero		1
	.type		_ZN40_INTERNAL_5a775977_4_k_cu_00d7c55b_317544cuda3std3__45__cpo5beginE,@object
	.size		_ZN40_INTERNAL_5a775977_4_k_cu_00d7c55b_317544cuda3std3__45__cpo5beginE,(_ZN40_INTERNAL_5a775977_4_k_cu_00d7c55b_317544cuda3std3__442_GLOBAL__N__5a775977_4_k_cu_00d7c55b_317546ignoreE - _ZN40_INTERNAL_5a775977_4_k_cu_00d7c55b_317544cuda3std3__45__cpo5beginE)
_ZN40_INTERNAL_5a775977_4_k_cu_00d7c55b_317544cuda3std3__45__cpo5beginE:
	.zero		1
	.type		_ZN40_INTERNAL_5a775977_4_k_cu_00d7c55b_317544cuda3std3__442_GLOBAL__N__5a775977_4_k_cu_00d7c55b_317546ignoreE,@object
	.size		_ZN40_INTERNAL_5a775977_4_k_cu_00d7c55b_317544cuda3std3__442_GLOBAL__N__5a775977_4_k_cu_00d7c55b_317546ignoreE,(_ZN40_INTERNAL_5a775977_4_k_cu_00d7c55b_317544cute7productE - _ZN40_INTERNAL_5a775977_4_k_cu_00d7c55b_317544cuda3std3__442_GLOBAL__N__5a775977_4_k_cu_00d7c55b_317546ignoreE)
_ZN40_INTERNAL_5a775977_4_k_cu_00d7c55b_317544cuda3std3__442_GLOBAL__N__5a775977_4_k_cu_00d7c55b_317546ignoreE:
	.zero		1
	.type		_ZN40_INTERNAL_5a775977_4_k_cu_00d7c55b_317544cute7productE,@object
	.size		_ZN40_INTERNAL_5a775977_4_k_cu_00d7c55b_317544cute7productE,(_ZN40_INTERNAL_5a775977_4_k_cu_00d7c55b_317544cuda3std3__45__cpo3endE - _ZN40_INTERNAL_5a775977_4_k_cu_00d7c55b_317544cute7productE)
_ZN40_INTERNAL_5a775977_4_k_cu_00d7c55b_317544cute7productE:
	.zero		1
	.type		_ZN40_INTERNAL_5a775977_4_k_cu_00d7c55b_317544cuda3std3__45__cpo3endE,@object
	.size		_ZN40_INTERNAL_5a775977_4_k_cu_00d7c55b_317544cuda3std3__45__cpo3endE,(_ZN40_INTERNAL_5a775977_4_k_cu_00d7c55b_317544cuda3std3__419piecewise_constructE - _ZN40_INTERNAL_5a775977_4_k_cu_00d7c55b_317544cuda3std3__45__cpo3endE)
_ZN40_INTERNAL_5a775977_4_k_cu_00d7c55b_317544cuda3std3__45__cpo3endE:
	.zero		1
	.type		_ZN40_INTERNAL_5a775977_4_k_cu_00d7c55b_317544cuda3std3__419piecewise_constructE,@object
	.size		_ZN40_INTERNAL_5a775977_4_k_cu_00d7c55b_317544cuda3std3__419piecewise_constructE,(_ZN40_INTERNAL_5a775977_4_k_cu_00d7c55b_317544cuda3std3__45__cpo4cendE - _ZN40_INTERNAL_5a775977_4_k_cu_00d7c55b_317544cuda3std3__419piecewise_constructE)
_ZN40_INTERNAL_5a775977_4_k_cu_00d7c55b_317544cuda3std3__419piecewise_constructE:
	.zero		1
	.type		_ZN40_INTERNAL_5a775977_4_k_cu_00d7c55b_317544cuda3std3__45__cpo4cendE,@object
	.size		_ZN40_INTERNAL_5a775977_4_k_cu_00d7c55b_317544cuda3std3__45__cpo4cendE,(_ZN40_INTERNAL_5a775977_4_k_cu_00d7c55b_317544cuda3std6ranges3__45__cpo4swapE - _ZN40_INTERNAL_5a775977_4_k_cu_00d7c55b_317544cuda3std3__45__cpo4cendE)
_ZN40_INTERNAL_5a775977_4_k_cu_00d7c55b_317544cuda3std3__45__cpo4cendE:
	.zero		1
	.type		_ZN40_INTERNAL_5a775977_4_k_cu_00d7c55b_317544cuda3std6ranges3__45__cpo4swapE,@object
	.size		_ZN40_INTERNAL_5a775977_4_k_cu_00d7c55b_317544cuda3std6ranges3__45__cpo4swapE,(.L_11 - _ZN40_INTERNAL_5a775977_4_k_cu_00d7c55b_317544cuda3std6ranges3__45__cpo4swapE)
_ZN40_INTERNAL_5a775977_4_k_cu_00d7c55b_317544cuda3std6ranges3__45__cpo4swapE:
	.zero		1
.L_11:


//--------------------- .nv.constant0._ZN7cutlass13device_kernelINS_4gemm6kernel13GemmUniversalIN4cute5tupleIJiiiiEEENS1_10collective13CollectiveMmaINS1_35MainloopSm100TmaUmmaWarpSpecializedILi5ELi2ELi4ENS5_IJNS4_1CILi2EEENSA_ILi1EEESC_EEEEENS5_IJNSA_ILi64EEENSA_ILi256EEENSA_ILi128EEEEEENS_12float_e4m3_tENS5_IJlSC_lEEESJ_SK_NS4_8TiledMMAINS4_8MMA_AtomIJNS4_10MMA_TraitsINS4_19SM100_MMA_F8F6F4_SSEJSJ_SJ_fSF_SG_NS4_17integral_constantINS4_4UMMA5MajorELSR_0EEESS_NSP_INSQ_7ScaleInELST_0EEESU_EEEEEENS4_6LayoutINS5_IJSC_SC_SC_EEENS5_IJNSA_ILi0EEESZ_SZ_EEEEENS5_IJNS4_10UnderscoreES12_S12_EEEEENS4_13SM90_TMA_LOADENS4_14ComposedLayoutINS4_7SwizzleILi3ELi4ELi3EEENS4_18smem_ptr_flag_bitsILi8EEENSX_INS5_IJNSA_ILi8EEESH_EEENS5_IJSH_SC_EEEEEEEvNS4_8identityENS4_23SM90_TMA_LOAD_MULTICASTES1F_vS1G_EENS_8epilogue10collective18CollectiveEpilogueINS1J_23Sm100TmaWarpSpecializedILi4ELi2ELi32ELb0ELb0EEEJSI_NS5_IJNSX_ISF_SC_EES1O_EEESJ_SK_SJ_SK_NS1J_6fusion15FusionCallbacksIS1N_NS1Q_17LinearCombinationISJ_fSJ_fLNS_15FloatRoundStyleE2EEESI_S1P_JEEENS4_5SM1004TMEM4LOAD26SM100_TMEM_LOAD_16dp32b32xES15_NS16_INS17_ILi2ELi4ELi3EEES1A_NSX_INS5_IJS1B_SF_EEENS5_IJSF_SC_EEEEEEENS4_39AutoVectorizingCopyWithAssumedAlignmentILi128EEENS4_14SM90_TMA_STOREES24_S26_S26_EEEvvEEEEvNT_6ParamsE --------------------------
	.section	.nv.constant0._ZN7cutlass13device_kernelINS_4gemm6kernel13GemmUniversalIN4cute5tupleIJiiiiEEENS1_10collective13CollectiveMmaINS1_35MainloopSm100TmaUmmaWarpSpecializedILi5ELi2ELi4ENS5_IJNS4_1CILi2EEENSA_ILi1EEESC_EEEEENS5_IJNSA_ILi64EEENSA_ILi256EEENSA_ILi128EEEEEENS_12float_e4m3_tENS5_IJlSC_lEEESJ_SK_NS4_8TiledMMAINS4_8MMA_AtomIJNS4_10MMA_TraitsINS4_19SM100_MMA_F8F6F4_SSEJSJ_SJ_fSF_SG_NS4_17integral_constantINS4_4UMMA5MajorELSR_0EEESS_NSP_INSQ_7ScaleInELST_0EEESU_EEEEEENS4_6LayoutINS5_IJSC_SC_SC_EEENS5_IJNSA_ILi0EEESZ_SZ_EEEEENS5_IJNS4_10UnderscoreES12_S12_EEEEENS4_13SM90_TMA_LOADENS4_14ComposedLayoutINS4_7SwizzleILi3ELi4ELi3EEENS4_18smem_ptr_flag_bitsILi8EEENSX_INS5_IJNSA_ILi8EEESH_EEENS5_IJSH_SC_EEEEEEEvNS4_8identityENS4_23SM90_TMA_LOAD_MULTICASTES1F_vS1G_EENS_8epilogue10collective18CollectiveEpilogueINS1J_23Sm100TmaWarpSpecializedILi4ELi2ELi32ELb0ELb0EEEJSI_NS5_IJNSX_ISF_SC_EES1O_EEESJ_SK_SJ_SK_NS1J_6fusion15FusionCallbacksIS1N_NS1Q_17LinearCombinationISJ_fSJ_fLNS_15FloatRoundStyleE2EEESI_S1P_JEEENS4_5SM1004TMEM4LOAD26SM100_TMEM_LOAD_16dp32b32xES15_NS16_INS17_ILi2ELi4ELi3EEES1A_NSX_INS5_IJS1B_SF_EEENS5_IJSF_SC_EEEEEEENS4_39AutoVectorizingCopyWithAssumedAlignmentILi128EEENS4_14SM90_TMA_STOREES24_S26_S26_EEEvvEEEEvNT_6ParamsE,"a",@progbits
	.sectionflags	@""
	.align	4
.nv.constant0._ZN7cutlass13device_kernelINS_4gemm6kernel13GemmUniversalIN4cute5tupleIJiiiiEEENS1_10collective13CollectiveMmaINS1_35MainloopSm100TmaUmmaWarpSpecializedILi5ELi2ELi4ENS5_IJNS4_1CILi2EEENSA_ILi1EEESC_EEEEENS5_IJNSA_ILi64EEENSA_ILi256EEENSA_ILi128EEEEEENS_12float_e4m3_tENS5_IJlSC_lEEESJ_SK_NS4_8TiledMMAINS4_8MMA_AtomIJNS4_10MMA_TraitsINS4_19SM100_MMA_F8F6F4_SSEJSJ_SJ_fSF_SG_NS4_17integral_constantINS4_4UMMA5MajorELSR_0EEESS_NSP_INSQ_7ScaleInELST_0EEESU_EEEEEENS4_6LayoutINS5_IJSC_SC_SC_EEENS5_IJNSA_ILi0EEESZ_SZ_EEEEENS5_IJNS4_10UnderscoreES12_S12_EEEEENS4_13SM90_TMA_LOADENS4_14ComposedLayoutINS4_7SwizzleILi3ELi4ELi3EEENS4_18smem_ptr_flag_bitsILi8EEENSX_INS5_IJNSA_ILi8EEESH_EEENS5_IJSH_SC_EEEEEEEvNS4_8identityENS4_23SM90_TMA_LOAD_MULTICASTES1F_vS1G_EENS_8epilogue10collective18CollectiveEpilogueINS1J_23Sm100TmaWarpSpecializedILi4ELi2ELi32ELb0ELb0EEEJSI_NS5_IJNSX_ISF_SC_EES1O_EEESJ_SK_SJ_SK_NS1J_6fusion15FusionCallbacksIS1N_NS1Q_17LinearCombinationISJ_fSJ_fLNS_15FloatRoundStyleE2EEESI_S1P_JEEENS4_5SM1004TMEM4LOAD26SM100_TMEM_LOAD_16dp32b32xES15_NS16_INS17_ILi2ELi4ELi3EEES1A_NSX_INS5_IJS1B_SF_EEENS5_IJSF_SC_EEEEEEENS4_39AutoVectorizingCopyWithAssumedAlignmentILi128EEENS4_14SM90_TMA_STOREES24_S26_S26_EEEvvEEEEvNT_6ParamsE:
	.zero		2944


//--------------------- SYMBOLS --------------------------

	.type		.nv.reservedSmem.offset0,@object
	.size		.nv.reservedSmem.offset0,0x4
	.type		.nv.reservedSmem.cap,@object
	.size		.nv.reservedSmem.cap,0x4
	.type		__assertfail,@function
